	.target	sm_90a

	.elftype	@"ET_EXEC"


//--------------------- .note.nv.tkinfo           --------------------------
	.section	.note.nv.tkinfo,"",@"SHT_NOTE"
	.sectionflags	@"SHF_NOTE_NV_TKINFO"
	.tkinfo
        /*0018*/ 	.word	0x00000002
        /*0030*/ 	.string	""
        /*0030*/ 	.string	"ptxas"
        /*0030*/ 	.string	"Cuda compilation tools, release 13.0, V13.0.88"
        /*0030*/ 	.string	"Build cuda_13.0.r13.0/compiler.36424714_0"
        /*0030*/ 	.string	"-v  -suppress-debug-info  -lineinfo  -arch sm_90a "



//--------------------- .note.nv.cuinfo           --------------------------
	.section	.note.nv.cuinfo,"",@"SHT_NOTE"
	.sectionflags	@"SHF_NOTE_NV_CUINFO"
        /*0018*/ 	.short	0x0002
        /*001a*/ 	.short	0x005a
        /*001c*/ 	.short	0x0082
	.zero		2


//--------------------- .nv.info                  --------------------------
	.section	.nv.info,"",@"SHT_CUDA_INFO"
	.align	4


	//----- nvinfo : EIATTR_REGCOUNT
	.align		4
        /*0000*/ 	.byte	0x04, 0x2f
        /*0002*/ 	.short	(.L_1 - .L_0)
	.align		4
.L_0:
        /*0004*/ 	.word	index@(gluon_wgmma)
        /*0008*/ 	.word	0x0000005a


	//----- nvinfo : EIATTR_FRAME_SIZE
	.align		4
.L_1:
        /*000c*/ 	.byte	0x04, 0x11
        /*000e*/ 	.short	(.L_3 - .L_2)
	.align		4
.L_2:
        /*0010*/ 	.word	index@(gluon_wgmma)
        /*0014*/ 	.word	0x00000000


	//----- nvinfo : EIATTR_MIN_STACK_SIZE
	.align		4
.L_3:
        /*0018*/ 	.byte	0x04, 0x12
        /*001a*/ 	.short	(.L_5 - .L_4)
	.align		4
.L_4:
        /*001c*/ 	.word	index@(gluon_wgmma)
        /*0020*/ 	.word	0x00000000
.L_5:


//--------------------- .nv.compat                --------------------------
	.section	.nv.compat,"",@"SHT_CUDA_COMPAT_INFO"
	.align	4
        /*0000*/ 	.byte	0x02, 0x09, 0x01, 0x00, 0x02, 0x02, 0x04, 0x00, 0x02, 0x05, 0x05, 0x00, 0x03, 0x07, 0x01, 0x01
        /*0010*/ 	.byte	0x02, 0x03, 0x03, 0x00, 0x02, 0x06, 0x01, 0x00, 0x04, 0x0b, 0x08, 0x00, 0x00, 0x00, 0x00, 0x00
        /*0020*/ 	.byte	0x00, 0x00, 0x00, 0x00


//--------------------- .nv.info.gluon_wgmma      --------------------------
	.section	.nv.info.gluon_wgmma,"",@"SHT_CUDA_INFO"
	.sectionflags	@""
	.align	4


	//----- nvinfo : EIATTR_CUDA_API_VERSION
	.align		4
        /*0000*/ 	.byte	0x04, 0x37
        /*0002*/ 	.short	(.L_7 - .L_6)
.L_6:
        /*0004*/ 	.word	0x00000082


	//----- nvinfo : EIATTR_KPARAM_INFO
	.align		4
.L_7:
        /*0008*/ 	.byte	0x04, 0x17
        /*000a*/ 	.short	(.L_9 - .L_8)
.L_8:
        /*000c*/ 	.word	0x00000000
        /*0010*/ 	.short	0x000a
        /*0012*/ 	.short	0x0048
        /*0014*/ 	.byte	0x00, 0xf4, 0x21, 0x00


	//----- nvinfo : EIATTR_KPARAM_INFO
	.align		4
.L_9:
        /*0018*/ 	.byte	0x04, 0x17
        /*001a*/ 	.short	(.L_11 - .L_10)
.L_10:
        /*001c*/ 	.word	0x00000000
        /*0020*/ 	.short	0x0009
        /*0022*/ 	.short	0x0040
        /*0024*/ 	.byte	0x00, 0xf4, 0x21, 0x00


	//----- nvinfo : EIATTR_KPARAM_INFO
	.align		4
.L_11:
        /*0028*/ 	.byte	0x04, 0x17
        /*002a*/ 	.short	(.L_13 - .L_12)
.L_12:
        /*002c*/ 	.word	0x00000000
        /*0030*/ 	.short	0x0008
        /*0032*/ 	.short	0x0038
        /*0034*/ 	.byte	0x00, 0xf0, 0x21, 0x00


	//----- nvinfo : EIATTR_KPARAM_INFO
	.align		4
.L_13:
        /*0038*/ 	.byte	0x04, 0x17
        /*003a*/ 	.short	(.L_15 - .L_14)
.L_14:
        /*003c*/ 	.word	0x00000000
        /*0040*/ 	.short	0x0007
        /*0042*/ 	.short	0x0030
        /*0044*/ 	.byte	0x00, 0xf0, 0x21, 0x00


	//----- nvinfo : EIATTR_KPARAM_INFO
	.align		4
.L_15:
        /*0048*/ 	.byte	0x04, 0x17
        /*004a*/ 	.short	(.L_17 - .L_16)
.L_16:
        /*004c*/ 	.word	0x00000000
        /*0050*/ 	.short	0x0006
        /*0052*/ 	.short	0x0028
        /*0054*/ 	.byte	0x00, 0xf0, 0x21, 0x00


	//----- nvinfo : EIATTR_KPARAM_INFO
	.align		4
.L_17:
        /*0058*/ 	.byte	0x04, 0x17
        /*005a*/ 	.short	(.L_19 - .L_18)
.L_18:
        /*005c*/ 	.word	0x00000000
        /*0060*/ 	.short	0x0005
        /*0062*/ 	.short	0x0020
        /*0064*/ 	.byte	0x00, 0xf0, 0x11, 0x00


	//----- nvinfo : EIATTR_KPARAM_INFO
	.align		4
.L_19:
        /*0068*/ 	.byte	0x04, 0x17
        /*006a*/ 	.short	(.L_21 - .L_20)
.L_20:
        /*006c*/ 	.word	0x00000000
        /*0070*/ 	.short	0x0004
        /*0072*/ 	.short	0x001c
        /*0074*/ 	.byte	0x00, 0xf0, 0x11, 0x00


	//----- nvinfo : EIATTR_KPARAM_INFO
	.align		4
.L_21:
        /*0078*/ 	.byte	0x04, 0x17
        /*007a*/ 	.short	(.L_23 - .L_22)
.L_22:
        /*007c*/ 	.word	0x00000000
        /*0080*/ 	.short	0x0003
        /*0082*/ 	.short	0x0018
        /*0084*/ 	.byte	0x00, 0xf0, 0x11, 0x00


	//----- nvinfo : EIATTR_KPARAM_INFO
	.align		4
.L_23:
        /*0088*/ 	.byte	0x04, 0x17
        /*008a*/ 	.short	(.L_25 - .L_24)
.L_24:
        /*008c*/ 	.word	0x00000000
        /*0090*/ 	.short	0x0002
        /*0092*/ 	.short	0x0010
        /*0094*/ 	.byte	0x00, 0xf4, 0x21, 0x00


	//----- nvinfo : EIATTR_KPARAM_INFO
	.align		4
.L_25:
        /*0098*/ 	.byte	0x04, 0x17
        /*009a*/ 	.short	(.L_27 - .L_26)
.L_26:
        /*009c*/ 	.word	0x00000000
        /*00a0*/ 	.short	0x0001
        /*00a2*/ 	.short	0x0008
        /*00a4*/ 	.byte	0x00, 0xf4, 0x21, 0x00


	//----- nvinfo : EIATTR_KPARAM_INFO
	.align		4
.L_27:
        /*00a8*/ 	.byte	0x04, 0x17
        /*00aa*/ 	.short	(.L_29 - .L_28)
.L_28:
        /*00ac*/ 	.word	0x00000000
        /*00b0*/ 	.short	0x0000
        /*00b2*/ 	.short	0x0000
        /*00b4*/ 	.byte	0x00, 0xf4, 0x21, 0x00


	//----- nvinfo : EIATTR_SPARSE_MMA_MASK
	.align		4
.L_29:
        /*00b8*/ 	.byte	0x03, 0x50
        /*00ba*/ 	.short	0x0000


	//----- nvinfo : EIATTR_MAXREG_COUNT
	.align		4
        /*00bc*/ 	.byte	0x03, 0x1b
        /*00be*/ 	.short	0x00ff


	//----- nvinfo : EIATTR_NUM_BARRIERS
	.align		4
        /*00c0*/ 	.byte	0x02, 0x4c
        /*00c2*/ 	.byte	0x01
	.zero		1


	//----- nvinfo : EIATTR_MERCURY_ISA_VERSION
	.align		4
        /*00c4*/ 	.byte	0x03, 0x5f
        /*00c6*/ 	.short	0x0101


	//----- nvinfo : EIATTR_INT_WARP_WIDE_INSTR_OFFSETS
	.align		4
        /*00c8*/ 	.byte	0x04, 0x31
        /*00ca*/ 	.short	(.L_31 - .L_30)


	//   ....[0]....
.L_30:
        /*00cc*/ 	.word	0x00001440


	//   ....[1]....
        /*00d0*/ 	.word	0x00001460


	//   ....[2]....
        /*00d4*/ 	.word	0x00001470


	//   ....[3]....
        /*00d8*/ 	.word	0x00001480


	//   ....[4]....
        /*00dc*/ 	.word	0x00001590


	//   ....[5]....
        /*00e0*/ 	.word	0x00001940


	//   ....[6]....
        /*00e4*/ 	.word	0x00001950


	//   ....[7]....
        /*00e8*/ 	.word	0x000019c0


	//   ....[8]....
        /*00ec*/ 	.word	0x000019d0


	//   ....[9]....
        /*00f0*/ 	.word	0x00001e50


	//   ....[10]....
        /*00f4*/ 	.word	0x00001e70


	//----- nvinfo : EIATTR_COOP_GROUP_MASK_REGIDS
	.align		4
.L_31:
        /*00f8*/ 	.byte	0x04, 0x29
        /*00fa*/ 	.short	(.L_33 - .L_32)


	//   ....[0]....
.L_32:
        /*00fc*/ 	.word	0xffffffff


	//   ....[1]....
        /*0100*/ 	.word	0xffffffff


	//   ....[2]....
        /*0104*/ 	.word	0xffffffff


	//----- nvinfo : EIATTR_COOP_GROUP_INSTR_OFFSETS
	.align		4
.L_33:
        /*0108*/ 	.byte	0x04, 0x28
        /*010a*/ 	.short	(.L_35 - .L_34)


	//   ....[0]....
.L_34:
        /*010c*/ 	.word	0x00000150


	//   ....[1]....
        /*0110*/ 	.word	0x00000720


	//   ....[2]....
        /*0114*/ 	.word	0x00000cd0


	//----- nvinfo : EIATTR_MBARRIER_INSTR_OFFSETS
	.align		4
.L_35:
        /*0118*/ 	.byte	0x04, 0x39
        /*011a*/ 	.short	(.L_37 - .L_36)


	//   ....[0]....
.L_36:
        /*011c*/ 	.word	0x000015e0
        /*0120*/ 	.word	0x000000ff
        /*0124*/ 	.word	0x0000c000
        /*0128*/ 	.short	0x0100
        /*012a*/ 	.byte	0x14
	.zero		1


	//   ....[1]....
        /*012c*/ 	.word	0x00001600
        /*0130*/ 	.word	0x000000ff
        /*0134*/ 	.word	0x0000c008
        /*0138*/ 	.short	0x0100
        /*013a*/ 	.byte	0x14
	.zero		1


	//   ....[2]....
        /*013c*/ 	.word	0x00001630
        /*0140*/ 	.word	0x000000ff
        /*0144*/ 	.word	0x0000c010
        /*0148*/ 	.short	0x0100
        /*014a*/ 	.byte	0x14
	.zero		1


	//   ....[3]....
        /*014c*/ 	.word	0x00001650
        /*0150*/ 	.word	0x000000ff
        /*0154*/ 	.word	0x0000c018
        /*0158*/ 	.short	0x0100
        /*015a*/ 	.byte	0x14
	.zero		1


	//   ....[4]....
        /*015c*/ 	.word	0x00001a80
        /*0160*/ 	.word	0x000000ff
        /*0164*/ 	.word	0x0000c000
        /*0168*/ 	.short	0x010a
        /*016a*/ 	.byte	0x12
	.zero		1


	//   ....[5]....
        /*016c*/ 	.word	0x00001db0
        /*0170*/ 	.word	0x000000ff
        /*0174*/ 	.word	0x0000c000
        /*0178*/ 	.short	0x0108
        /*017a*/ 	.byte	0x14
	.zero		1


	//   ....[6]....
        /*017c*/ 	.word	0x00001f10
        /*0180*/ 	.word	0x000000ff
        /*0184*/ 	.word	0x0000c008
        /*0188*/ 	.short	0x0108
        /*018a*/ 	.byte	0x14
	.zero		1


	//   ....[7]....
        /*018c*/ 	.word	0x00001ff0
        /*0190*/ 	.word	0x000000ff
        /*0194*/ 	.word	0x0000c010
        /*0198*/ 	.short	0x0108
        /*019a*/ 	.byte	0x14
	.zero		1


	//   ....[8]....
        /*019c*/ 	.word	0x00002070
        /*01a0*/ 	.word	0x000000ff
        /*01a4*/ 	.word	0x0000c018
        /*01a8*/ 	.short	0x0108
        /*01aa*/ 	.byte	0x14
	.zero		1


	//   ....[9]....
        /*01ac*/ 	.word	0x00002180
        /*01b0*/ 	.word	0x000000ff
        /*01b4*/ 	.word	0x0000c000
        /*01b8*/ 	.short	0x010a
        /*01ba*/ 	.byte	0x12
	.zero		1


	//----- nvinfo : EIATTR_NUM_MBARRIERS
	.align		4
.L_37:
        /*01bc*/ 	.byte	0x03, 0x38
        /*01be*/ 	.short	0x0004


	//----- nvinfo : EIATTR_EXIT_INSTR_OFFSETS
	.align		4
        /*01c0*/ 	.byte	0x04, 0x1c
        /*01c2*/ 	.short	(.L_39 - .L_38)


	//   ....[0]....
.L_38:
        /*01c4*/ 	.word	0x00002170


	//----- nvinfo : EIATTR_REQNTID
	.align		4
.L_39:
        /*01c8*/ 	.byte	0x04, 0x10
        /*01ca*/ 	.short	(.L_41 - .L_40)
.L_40:
        /*01cc*/ 	.word	0x00000080
        /*01d0*/ 	.word	0x00000001
        /*01d4*/ 	.word	0x00000001


	//----- nvinfo : EIATTR_CRS_STACK_SIZE
	.align		4
.L_41:
        /*01d8*/ 	.byte	0x04, 0x1e
        /*01da*/ 	.short	(.L_43 - .L_42)
.L_42:
        /*01dc*/ 	.word	0x00000000


	//----- nvinfo : EIATTR_CBANK_PARAM_SIZE
	.align		4
.L_43:
        /*01e0*/ 	.byte	0x03, 0x19
        /*01e2*/ 	.short	0x0050


	//----- nvinfo : EIATTR_PARAM_CBANK
	.align		4
        /*01e4*/ 	.byte	0x04, 0x0a
        /*01e6*/ 	.short	(.L_45 - .L_44)
	.align		4
.L_44:
        /*01e8*/ 	.word	index@(.nv.constant0.gluon_wgmma)
        /*01ec*/ 	.short	0x0210
        /*01ee*/ 	.short	0x0050


	//----- nvinfo : EIATTR_SW_WAR
	.align		4
.L_45:
        /*01f0*/ 	.byte	0x04, 0x36
        /*01f2*/ 	.short	(.L_47 - .L_46)
.L_46:
        /*01f4*/ 	.word	0x00000008
.L_47:


//--------------------- .nv.callgraph             --------------------------
	.section	.nv.callgraph,"",@"SHT_CUDA_CALLGRAPH"
	.align	4
	.sectionentsize	8
	.align		4
        /*0000*/ 	.word	0x00000000
	.align		4
        /*0004*/ 	.word	0xffffffff
	.align		4
        /*0008*/ 	.word	0x00000000
	.align		4
        /*000c*/ 	.word	0xfffffffe
	.align		4
        /*0010*/ 	.word	0x00000000
	.align		4
        /*0014*/ 	.word	0xfffffffd
	.align		4
        /*0018*/ 	.word	0x00000000
	.align		4
        /*001c*/ 	.word	0xfffffffc


//--------------------- .text.gluon_wgmma         --------------------------
	.section	.text.gluon_wgmma,"ax",@progbits
	.align	128
        .global         gluon_wgmma
        .type           gluon_wgmma,@function
        .size           gluon_wgmma,(.L_x_52 - gluon_wgmma)
        .other          gluon_wgmma,@"STO_CUDA_ENTRY STV_DEFAULT"
gluon_wgmma:
.text.gluon_wgmma:
[----:B------:R-:W-:Y:S01]  /*0000*/  LDC R1, c[0x0][0x28] ;  /* 0x00000a00ff017b82 */ /* 0x000fe20000000800 */
[----:B------:R-:W1:Y:S07]  /*0010*/  S2R R0, SR_TID.X ;  /* 0x0000000000007919 */ /* 0x000e6e0000002100 */
[----:B------:R-:W2:Y:S01]  /*0020*/  S2UR UR4, SR_CgaCtaId ;  /* 0x00000000000479c3 */ /* 0x000ea20000008800 */
[----:B------:R-:W-:Y:S01]  /*0030*/  UMOV UR20, 0x400 ;  /* 0x0000040000147882 */ /* 0x000fe20000000000 */
[----:B------:R-:W-:Y:S01]  /*0040*/  ULDC UR6, c[0x0][0xc] ;  /* 0x0000030000067ab9 */ /* 0x000fe20000000800 */
[----:B------:R-:W-:Y:S01]  /*0050*/  ULDC.64 UR32, c[0x0][0x250] ;  /* 0x0000940000207ab9 */ /* 0x000fe20000000a00 */
[----:B------:R-:W-:Y:S04]  /*0060*/  BSSY B0, `(.L_x_0) ;  /* 0x000001f000007945 */ /* 0x000fe80003800000 */
[----:B------:R-:W3:Y:S08]  /*0070*/  LDC R3, c[0x0][0x228] ;  /* 0x00008a00ff037b82 */ /* 0x000ef00000000800 */
[----:B------:R-:W4:Y:S08]  /*0080*/  LDC R10, c[0x0][0x230] ;  /* 0x00008c00ff0a7b82 */ /* 0x000f300000000800 */
[----:B------:R-:W-:Y:S01]  /*0090*/  S2UR UR34, SR_CTAID.Y ;  /* 0x00000000002279c3 */ /* 0x000fe20000002600 */
[----:B--2---:R-:W-:-:S03]  /*00a0*/  ULEA UR20, UR4, UR20, 0x18 ;  /* 0x0000001404147291 */ /* 0x004fc6000f8ec03f */
[----:B------:R-:W-:Y:S01]  /*00b0*/  ULDC UR4, c[0x0][0x10] ;  /* 0x0000040000047ab9 */ /* 0x000fe20000000800 */
[----:B-1----:R-:W-:-:S03]  /*00c0*/  LOP3.LUT R2, R0, 0x7f, RZ, 0xc0, !PT ;  /* 0x0000007f00027812 */ /* 0x002fc600078ec0ff */
[----:B------:R-:W1:Y:S01]  /*00d0*/  S2UR UR5, SR_CTAID.Z ;  /* 0x00000000000579c3 */ /* 0x000e620000002700 */
[----:B---3--:R-:W-:Y:S01]  /*00e0*/  VIADD R3, R3, 0xffffffff ;  /* 0xffffffff03037836 */ /* 0x008fe20000000000 */
[C---:B------:R-:W-:Y:S02]  /*00f0*/  ISETP.GE.U32.AND P0, PT, R2.reuse, 0x20, PT ;  /* 0x000000200200780c */ /* 0x040fe40003f06070 */
[C---:B------:R-:W-:Y:S02]  /*0100*/  ISETP.NE.U32.AND P2, PT, R2.reuse, RZ, PT ;  /* 0x000000ff0200720c */ /* 0x040fe40003f45070 */
[----:B------:R-:W-:Y:S02]  /*0110*/  LEA R11, R2, UR20, 0x2 ;  /* 0x00000014020b7c11 */ /* 0x000fe4000f8e10ff */
[----:B------:R-:W2:Y:S01]  /*0120*/  S2UR UR23, SR_CTAID.X ;  /* 0x00000000001779c3 */ /* 0x000ea20000002500 */
[----:B----4-:R-:W-:-:S06]  /*0130*/  VIADD R12, R10, 0xffffffff ;  /* 0xffffffff0a0c7836 */ /* 0x010fcc0000000000 */
[----:B------:R3:W-:Y:S01]  /*0140*/  @!P0 STS [R11], RZ ;  /* 0x000000ff0b008388 */ /* 0x0007e20000000800 */
[----:B------:R-:W-:-:S03]  /*0150*/  NOP ;  /* 0x0000000000007918 */ /* 0x000fc60000000000 */
[----:B------:R3:W-:Y:S01]  /*0160*/  @!P2 STS [UR20+0x24], R3 ;  /* 0x00002403ff00a988 */ /* 0x0007e20008000814 */
[----:B-1----:R-:W-:-:S03]  /*0170*/  UIMAD UR4, UR5, UR4, UR34 ;  /* 0x00000004050472a4 */ /* 0x002fc6000f8e0222 */
[----:B------:R3:W-:Y:S01]  /*0180*/  @!P2 STS [UR20+0x20], R12 ;  /* 0x0000200cff00a988 */ /* 0x0007e20008000814 */
[----:B--2---:R-:W-:-:S04]  /*0190*/  UIMAD UR4, UR4, UR6, UR23 ;  /* 0x00000006040472a4 */ /* 0x004fc8000f8e0217 */
[----:B------:R-:W-:-:S03]  /*01a0*/  UIMAD UR5, UR4, 0x180, URZ ;  /* 0x00000180040578a4 */ /* 0x000fc6000f8e023f */
[----:B------:R-:W-:Y:S01]  /*01b0*/  UMOV UR4, URZ ;  /* 0x0000003f00047c82 */ /* 0x000fe20008000000 */
[----:B------:R-:W-:-:S04]  /*01c0*/  UIADD3 UR28, UP0, UR5, UR32, URZ ;  /* 0x00000020051c7290 */ /* 0x000fc8000ff1e03f */
[----:B------:R-:W-:Y:S01]  /*01d0*/  ULEA.HI.X.SX32 UR29, UR5, UR33, 0x1, UP0 ;  /* 0x00000021051d7291 */ /* 0x000fe200080f0e3f */
[----:B---3--:R-:W-:Y:S11]  /*01e0*/  @P2 BRA `(.L_x_1) ;  /* 0x0000000000182947 */ /* 0x008ff60003800000 */
[----:B------:R-:W1:Y:S01]  /*01f0*/  LDS R4, [UR20+0x8] ;  /* 0x00000814ff047984 */ /* 0x000e620008000800 */
[----:B------:R-:W2:Y:S01]  /*0200*/  LDC.64 R6, c[0x0][0x210] ;  /* 0x00008400ff067b82 */ /* 0x000ea20000000a00 */
[----:B------:R-:W-:Y:S02]  /*0210*/  IMAD.MOV.U32 R5, RZ, RZ, 0x70 ;  /* 0x00000070ff057424 */ /* 0x000fe400078e00ff */
[----:B--2---:R2:W-:Y:S03]  /*0220*/  STS.64 [UR20], R6 ;  /* 0x00000006ff007988 */ /* 0x0045e60008000a14 */
[----:B-1----:R-:W-:-:S05]  /*0230*/  LOP3.LUT R4, R4, 0x10, R5, 0xd8, !PT ;  /* 0x0000001004047812 */ /* 0x002fca00078ed805 */
[----:B------:R2:W-:Y:S02]  /*0240*/  STS [UR20+0x8], R4 ;  /* 0x00000804ff007988 */ /* 0x0005e40008000814 */
.L_x_1:
[----:B------:R-:W-:Y:S05]  /*0250*/  BSYNC B0 ;  /* 0x0000000000007941 */ /* 0x000fea0003800000 */
.L_x_0:
[----:B------:R-:W-:Y:S04]  /*0260*/  BSSY B0, `(.L_x_2) ;  /* 0x000000a000007945 */ /* 0x000fe80003800000 */
[----:B------:R-:W-:Y:S05]  /*0270*/  @P2 BRA `(.L_x_3) ;  /* 0x0000000000202947 */ /* 0x000fea0003800000 */
[----:B--2---:R-:W1:Y:S01]  /*0280*/  LDS R4, [UR20+0x34] ;  /* 0x00003414ff047984 */ /* 0x004e620008000800 */
[----:B------:R-:W-:Y:S02]  /*0290*/  IMAD.MOV.U32 R5, RZ, RZ, 0x1f000000 ;  /* 0x1f000000ff057424 */ /* 0x000fe400078e00ff */
[----:B------:R-:W-:Y:S01]  /*02a0*/  @!P2 IMAD.MOV.U32 R6, RZ, RZ, 0x7f ;  /* 0x0000007fff06a424 */ /* 0x000fe200078e00ff */
[----:B------:R-:W2:Y:S02]  /*02b0*/  @!P2 LDS R7, [UR20+0x38] ;  /* 0x00003814ff07a984 */ /* 0x000ea40008000800 */
[----:B-1----:R-:W-:Y:S02]  /*02c0*/  LOP3.LUT R4, R4, 0xff000000, R5, 0xb8, !PT ;  /* 0xff00000004047812 */ /* 0x002fe400078eb805 */
[----:B--2---:R-:W-:-:S03]  /*02d0*/  @!P2 LOP3.LUT R5, R7, 0xff, R6, 0xb8, !PT ;  /* 0x000000ff0705a812 */ /* 0x004fc600078eb806 */
[----:B------:R1:W-:Y:S04]  /*02e0*/  STS [UR20+0x34], R4 ;  /* 0x00003404ff007988 */ /* 0x0003e80008000814 */
[----:B------:R1:W-:Y:S02]  /*02f0*/  @!P2 STS [UR20+0x38], R5 ;  /* 0x00003805ff00a988 */ /* 0x0003e40008000814 */
.L_x_3:
[----:B------:R-:W-:Y:S05]  /*0300*/  BSYNC B0 ;  /* 0x0000000000007941 */ /* 0x000fea0003800000 */
.L_x_2:
[----:B------:R-:W-:Y:S04]  /*0310*/  BSSY B0, `(.L_x_4) ;  /* 0x000000e000007945 */ /* 0x000fe80003800000 */
[----:B------:R-:W-:Y:S05]  /*0320*/  @P2 BRA `(.L_x_5) ;  /* 0x0000000000302947 */ /* 0x000fea0003800000 */
[----:B-1----:R-:W1:Y:S01]  /*0330*/  LDS R5, [UR20+0x34] ;  /* 0x00003414ff057984 */ /* 0x002e620008000800 */
[----:B--2---:R-:W2:Y:S03]  /*0340*/  LDC.64 R6, c[0x0][0x238] ;  /* 0x00008e00ff067b82 */ /* 0x004ea60000000a00 */
[----:B------:R-:W3:Y:S01]  /*0350*/  LDS R4, [UR20+0x1c] ;  /* 0x00001c14ff047984 */ /* 0x000ee20008000800 */
[C---:B--2---:R-:W-:Y:S01]  /*0360*/  SHF.L.U64.HI R7, R6.reuse, 0x1, R7 ;  /* 0x0000000106077819 */ /* 0x044fe20000010207 */
[----:B------:R-:W-:-:S03]  /*0370*/  IMAD.SHL.U32 R6, R6, 0x2, RZ ;  /* 0x0000000206067824 */ /* 0x000fc600078e00ff */
[--C-:B------:R-:W-:Y:S02]  /*0380*/  SHF.R.U32.HI R9, RZ, 0x4, R7.reuse ;  /* 0x00000004ff097819 */ /* 0x100fe40000011607 */
[----:B------:R-:W-:-:S05]  /*0390*/  SHF.R.U64 R6, R6, 0x4, R7 ;  /* 0x0000000406067819 */ /* 0x000fca0000001207 */
[----:B------:R4:W-:Y:S01]  /*03a0*/  STS [UR20+0xc], R6 ;  /* 0x00000c06ff007988 */ /* 0x0009e20008000814 */
[----:B-1----:R-:W-:Y:S02]  /*03b0*/  LOP3.LUT R5, R5, 0x7, RZ, 0xb8, !PT ;  /* 0x0000000705057812 */ /* 0x002fe400078eb8ff */
[----:B---3--:R-:W-:-:S03]  /*03c0*/  LOP3.LUT R4, R4, 0xf, R9, 0xb8, !PT ;  /* 0x0000000f04047812 */ /* 0x008fc600078eb809 */
[----:B------:R4:W-:Y:S04]  /*03d0*/  STS [UR20+0x34], R5 ;  /* 0x00003405ff007988 */ /* 0x0009e80008000814 */
[----:B------:R4:W-:Y:S02]  /*03e0*/  STS [UR20+0x1c], R4 ;  /* 0x00001c04ff007988 */ /* 0x0009e40008000814 */
.L_x_5:
[----:B------:R-:W-:Y:S05]  /*03f0*/  BSYNC B0 ;  /* 0x0000000000007941 */ /* 0x000fea0003800000 */
.L_x_4:
[----:B------:R-:W-:Y:S04]  /*0400*/  BSSY B1, `(.L_x_6) ;  /* 0x000001a000017945 */ /* 0x000fe80003800000 */
[----:B------:R-:W-:Y:S04]  /*0410*/  BSSY B0, `(.L_x_7) ;  /* 0x0000015000007945 */ /* 0x000fe80003800000 */
[----:B------:R-:W-:Y:S05]  /*0420*/  @P2 BRA `(.L_x_8) ;  /* 0x0000000000202947 */ /* 0x000fea0003800000 */
[----:B-12-4-:R-:W1:Y:S02]  /*0430*/  LDS R4, [UR20+0x34] ;  /* 0x00003414ff047984 */ /* 0x016e640008000800 */
[----:B-1----:R-:W-:-:S05]  /*0440*/  LOP3.LUT R4, R4, 0x38, RZ, 0xb8, !PT ;  /* 0x0000003804047812 */ /* 0x002fca00078eb8ff */
[----:B------:R1:W-:Y:S01]  /*0450*/  STS [UR20+0x34], R4 ;  /* 0x00003404ff007988 */ /* 0x0003e20008000814 */
[----:B------:R-:W-:Y:S05]  /*0460*/  @P2 BRA `(.L_x_9) ;  /* 0x0000000000202947 */ /* 0x000fea0003800000 */
[----:B-1----:R-:W1:Y:S01]  /*0470*/  LDS R4, [UR20+0x8] ;  /* 0x00000814ff047984 */ /* 0x002e620008000800 */
[----:B------:R-:W-:-:S05]  /*0480*/  IMAD.MOV.U32 R5, RZ, RZ, 0x780 ;  /* 0x00000780ff057424 */ /* 0x000fca00078e00ff */
[----:B-1----:R-:W-:-:S05]  /*0490*/  LOP3.LUT R4, R4, 0x300, R5, 0xd8, !PT ;  /* 0x0000030004047812 */ /* 0x002fca00078ed805 */
[----:B------:R3:W-:Y:S02]  /*04a0*/  STS [UR20+0x8], R4 ;  /* 0x00000804ff007988 */ /* 0x0007e40008000814 */
.L_x_8:
[----:B------:R-:W-:Y:S05]  /*04b0*/  @P2 BRA `(.L_x_10) ;  /* 0x0000000000282947 */ /* 0x000fea0003800000 */
[----:B-1234-:R-:W1:Y:S02]  /*04c0*/  LDS R4, [UR20+0x8] ;  /* 0x00000814ff047984 */ /* 0x01ee640008000800 */
[----:B-1----:R-:W-:-:S05]  /*04d0*/  LOP3.LUT R4, R4, 0x1800, RZ, 0xb8, !PT ;  /* 0x0000180004047812 */ /* 0x002fca00078eb8ff */
[----:B------:R2:W-:Y:S02]  /*04e0*/  STS [UR20+0x8], R4 ;  /* 0x00000804ff007988 */ /* 0x0005e40008000814 */
.L_x_9:
[----:B------:R-:W-:Y:S05]  /*04f0*/  @P2 BREAK B0 ;  /* 0x0000000000002942 */ /* 0x000fea0003800000 */
[----:B------:R-:W-:Y:S05]  /*0500*/  @P2 BRA `(.L_x_11) ;  /* 0x0000000000242947 */ /* 0x000fea0003800000 */
[----:B------:R-:W3:Y:S01]  /*0510*/  LDS R5, [UR20+0x8] ;  /* 0x00000814ff057984 */ /* 0x000ee20008000800 */
[----:B-12---:R-:W-:-:S05]  /*0520*/  IMAD.MOV.U32 R4, RZ, RZ, 0x6000 ;  /* 0x00006000ff047424 */ /* 0x006fca00078e00ff */
[----:B---3--:R-:W-:-:S04]  /*0530*/  LOP3.LUT R4, R5, 0x4000, R4, 0xd8, !PT ;  /* 0x0000400005047812 */ /* 0x008fc800078ed804 */
[----:B------:R-:W-:-:S05]  /*0540*/  LOP3.LUT R4, R4, 0x400000, RZ, 0xb8, !PT ;  /* 0x0040000004047812 */ /* 0x000fca00078eb8ff */
[----:B------:R5:W-:Y:S02]  /*0550*/  STS [UR20+0x8], R4 ;  /* 0x00000804ff007988 */ /* 0x000be40008000814 */
.L_x_10:
[----:B------:R-:W-:Y:S05]  /*0560*/  BSYNC B0 ;  /* 0x0000000000007941 */ /* 0x000fea0003800000 */
.L_x_7:
[----:B-12345:R-:W1:Y:S02]  /*0570*/  @!P2 LDS R4, [UR20+0x8] ;  /* 0x00000814ff04a984 */ /* 0x03ee640008000800 */
[----:B-1----:R-:W-:-:S05]  /*0580*/  @!P2 LOP3.LUT R4, R4, 0x8000, RZ, 0xb8, !PT ;  /* 0x000080000404a812 */ /* 0x002fca00078eb8ff */
[----:B------:R3:W-:Y:S02]  /*0590*/  @!P2 STS [UR20+0x8], R4 ;  /* 0x00000804ff00a988 */ /* 0x0007e40008000814 */
.L_x_11:
[----:B------:R-:W-:Y:S05]  /*05a0*/  BSYNC B1 ;  /* 0x0000000000017941 */ /* 0x000fea0003800000 */
.L_x_6:
[----:B------:R-:W-:Y:S05]  /*05b0*/  WARPSYNC.ALL ;  /* 0x0000000000007948 */ /* 0x000fea0003800000 */
[----:B------:R-:W4:Y:S02]  /*05c0*/  LDC R6, c[0x0][0x22c] ;  /* 0x00008b00ff067b82 */ /* 0x000f240000000800 */
[----:B----4-:R-:W-:Y:S01]  /*05d0*/  VIADD R6, R6, 0xffffffff ;  /* 0xffffffff06067836 */ /* 0x010fe20000000000 */
[----:B------:R-:W-:Y:S06]  /*05e0*/  @P0 BRA `(.L_x_12) ;  /* 0x0000000000280947 */ /* 0x000fec0003800000 */
[----:B-123--:R-:W1:Y:S01]  /*05f0*/  S2R R4, SR_LANEID ;  /* 0x0000000000047919 */ /* 0x00ee620000000000 */
[----:B------:R-:W-:Y:S05]  /*0600*/  WARPSYNC.ALL ;  /* 0x0000000000007948 */ /* 0x000fea0003800000 */
[----:B-1----:R-:W-:-:S05]  /*0610*/  IMAD.SHL.U32 R7, R4, 0x4, RZ ;  /* 0x0000000404077824 */ /* 0x002fca00078e00ff */
[----:B------:R-:W1:Y:S01]  /*0620*/  LDS R9, [R7+UR20] ;  /* 0x0000001407097984 */ /* 0x000e620008000800 */
[----:B------:R-:W-:-:S05]  /*0630*/  IADD3 R4, P1, R7, UR28, RZ ;  /* 0x0000001c07047c10 */ /* 0x000fca000ff3e0ff */
[----:B------:R-:W-:-:S05]  /*0640*/  IMAD.X R5, RZ, RZ, UR29, P1 ;  /* 0x0000001dff057e24 */ /* 0x000fca00088e06ff */
[----:B-1----:R4:W5:Y:S01]  /*0650*/  ATOMG.E.EXCH.STRONG.GPU PT, RZ, [R4], R9 ;  /* 0x0000000904ff73a8 */ /* 0x00296200041ee100 */
[----:B------:R-:W-:-:S04]  /*0660*/  DEPBAR {5,4,3,2,1,0} ;  /* 0x0000003f0000791a */ /* 0x000fc80000000000 */
[----:B------:R4:W-:Y:S01]  /*0670*/  UTMACCTL.IV [UR28] ;  /* 0x000000001c0079b9 */ /* 0x0009e20008000000 */
[----:B------:R-:W-:Y:S01]  /*0680*/  NOP ;  /* 0x0000000000007918 */ /* 0x000fe20000000000 */
.L_x_12:
[----:B------:R-:W-:Y:S05]  /*0690*/  @P0 BRA `(.L_x_13) ;  /* 0x00000000000c0947 */ /* 0x000fea0003800000 */
[----:B------:R0:W-:Y:S01]  /*06a0*/  UTMACMDFLUSH ;  /* 0x00000000000079b7 */ /* 0x0001e20000000000 */
[----:B------:R-:W-:Y:S05]  /*06b0*/  @P0 BRA `(.L_x_13) ;  /* 0x0000000000040947 */ /* 0x000fea0003800000 */
[----:B------:R-:W-:-:S04]  /*06c0*/  DEPBAR.LE SB0, 0x0 ;  /* 0x000080000000791a */ /* 0x000fc80000000000 */
.L_x_13:
[----:B------:R-:W-:Y:S05]  /*06d0*/  WARPSYNC.ALL ;  /* 0x0000000000007948 */ /* 0x000fea0003800000 */
[----:B-----5:R-:W-:Y:S06]  /*06e0*/  BAR.SYNC.DEFER_BLOCKING 0x0 ;  /* 0x0000000000007b1d */ /* 0x020fec0000010000 */
[----:B------:R-:W-:Y:S02]  /*06f0*/  BSSY B1, `(.L_x_14) ;  /* 0x000000b000017945 */ /* 0x000fe40003800000 */
[----:B------:R-:W-:Y:S06]  /*0700*/  BAR.SYNC.DEFER_BLOCKING 0x0 ;  /* 0x0000000000007b1d */ /* 0x000fec0000010000 */
[----:B------:R5:W-:Y:S01]  /*0710*/  @!P0 STS [R11], RZ ;  /* 0x000000ff0b008388 */ /* 0x000be20000000800 */
[----:B------:R-:W-:Y:S01]  /*0720*/  NOP ;  /* 0x0000000000007918 */ /* 0x000fe20000000000 */
[----:B------:R-:W-:Y:S05]  /*0730*/  @P2 BRA `(.L_x_15) ;  /* 0x0000000000182947 */ /* 0x000fea0003800000 */
[----:B-1234-:R-:W1:Y:S01]  /*0740*/  LDS R4, [UR20+0x8] ;  /* 0x00000814ff047984 */ /* 0x01ee620008000800 */
[----:B------:R-:W2:Y:S01]  /*0750*/  LDC.64 R8, c[0x0][0x218] ;  /* 0x00008600ff087b82 */ /* 0x000ea20000000a00 */
[----:B------:R-:W-:Y:S02]  /*0760*/  IMAD.MOV.U32 R5, RZ, RZ, 0x70 ;  /* 0x00000070ff057424 */ /* 0x000fe400078e00ff */
[----:B--2---:R2:W-:Y:S03]  /*0770*/  STS.64 [UR20], R8 ;  /* 0x00000008ff007988 */ /* 0x0045e60008000a14 */
[----:B-1----:R-:W-:-:S05]  /*0780*/  LOP3.LUT R4, R4, 0x10, R5, 0xd8, !PT ;  /* 0x0000001004047812 */ /* 0x002fca00078ed805 */
[----:B------:R2:W-:Y:S02]  /*0790*/  STS [UR20+0x8], R4 ;  /* 0x00000804ff007988 */ /* 0x0005e40008000814 */
.L_x_15:
[----:B----4-:R-:W-:Y:S05]  /*07a0*/  BSYNC B1 ;  /* 0x0000000000017941 */ /* 0x010fea0003800000 */
.L_x_14:
[----:B------:R-:W-:Y:S04]  /*07b0*/  BSSY B1, `(.L_x_16) ;  /* 0x000000a000017945 */ /* 0x000fe80003800000 */
[----:B------:R-:W-:Y:S05]  /*07c0*/  @P2 BRA `(.L_x_17) ;  /* 0x0000000000202947 */ /* 0x000fea0003800000 */
[----:B-123--:R-:W1:Y:S01]  /*07d0*/  LDS R4, [UR20+0x34] ;  /* 0x00003414ff047984 */ /* 0x00ee620008000800 */
[----:B------:R-:W-:Y:S02]  /*07e0*/  IMAD.MOV.U32 R5, RZ, RZ, 0x3f000000 ;  /* 0x3f000000ff057424 */ /* 0x000fe400078e00ff */
[----:B------:R-:W-:Y:S01]  /*07f0*/  @!P2 IMAD.MOV.U32 R7, RZ, RZ, 0x1f ;  /* 0x0000001fff07a424 */ /* 0x000fe200078e00ff */
[----:B------:R-:W2:Y:S02]  /*0800*/  @!P2 LDS R8, [UR20+0x38] ;  /* 0x00003814ff08a984 */ /* 0x000ea40008000800 */
[----:B-1----:R-:W-:Y:S02]  /*0810*/  LOP3.LUT R4, R4, 0xff000000, R5, 0xb8, !PT ;  /* 0xff00000004047812 */ /* 0x002fe400078eb805 */
[----:B--2---:R-:W-:-:S03]  /*0820*/  @!P2 LOP3.LUT R5, R8, 0xff, R7, 0xb8, !PT ;  /* 0x000000ff0805a812 */ /* 0x004fc600078eb807 */
[----:B------:R4:W-:Y:S04]  /*0830*/  STS [UR20+0x34], R4 ;  /* 0x00003404ff007988 */ /* 0x0009e80008000814 */
[----:B------:R4:W-:Y:S02]  /*0840*/  @!P2 STS [UR20+0x38], R5 ;  /* 0x00003805ff00a988 */ /* 0x0009e40008000814 */
.L_x_17:
[----:B------:R-:W-:Y:S05]  /*0850*/  BSYNC B1 ;  /* 0x0000000000017941 */ /* 0x000fea0003800000 */
.L_x_16:
[----:B------:R-:W-:Y:S04]  /*0860*/  BSSY B1, `(.L_x_18) ;  /* 0x0000004000017945 */ /* 0x000fe80003800000 */
[----:B------:R-:W-:Y:S05]  /*0870*/  @P2 BRA `(.L_x_19) ;  /* 0x0000000000082947 */ /* 0x000fea0003800000 */
[----:B------:R1:W-:Y:S04]  /*0880*/  STS [UR20+0x24], R12 ;  /* 0x0000240cff007988 */ /* 0x0003e80008000814 */
[----:B------:R1:W-:Y:S02]  /*0890*/  STS [UR20+0x20], R6 ;  /* 0x00002006ff007988 */ /* 0x0003e40008000814 */
.L_x_19:
[----:B------:R-:W-:Y:S05]  /*08a0*/  BSYNC B1 ;  /* 0x0000000000017941 */ /* 0x000fea0003800000 */
.L_x_18:
[----:B------:R-:W-:Y:S04]  /*08b0*/  BSSY B1, `(.L_x_20) ;  /* 0x000000e000017945 */ /* 0x000fe80003800000 */
[----:B------:R-:W-:Y:S05]  /*08c0*/  @P2 BRA `(.L_x_21) ;  /* 0x0000000000302947 */ /* 0x000fea0003800000 */
[----:B----4-:R-:W4:Y:S01]  /*08d0*/  LDS R5, [UR20+0x34] ;  /* 0x00003414ff057984 */ /* 0x010f220008000800 */
[----:B-1----:R-:W1:Y:S03]  /*08e0*/  LDC.64 R12, c[0x0][0x240] ;  /* 0x00009000ff0c7b82 */ /* 0x002e660000000a00 */
[----:B--23--:R-:W2:Y:S01]  /*08f0*/  LDS R4, [UR20+0x1c] ;  /* 0x00001c14ff047984 */ /* 0x00cea20008000800 */
[C---:B-1----:R-:W-:Y:S01]  /*0900*/  SHF.L.U64.HI R8, R12.reuse, 0x1, R13 ;  /* 0x000000010c087819 */ /* 0x042fe2000001020d */
[----:B------:R-:W-:-:S03]  /*0910*/  IMAD.SHL.U32 R7, R12, 0x2, RZ ;  /* 0x000000020c077824 */ /* 0x000fc600078e00ff */
[--C-:B------:R-:W-:Y:S02]  /*0920*/  SHF.R.U32.HI R9, RZ, 0x4, R8.reuse ;  /* 0x00000004ff097819 */ /* 0x100fe40000011608 */
[----:B------:R-:W-:-:S05]  /*0930*/  SHF.R.U64 R7, R7, 0x4, R8 ;  /* 0x0000000407077819 */ /* 0x000fca0000001208 */
[----:B------:R1:W-:Y:S01]  /*0940*/  STS [UR20+0xc], R7 ;  /* 0x00000c07ff007988 */ /* 0x0003e20008000814 */
[----:B----4-:R-:W-:Y:S02]  /*0950*/  LOP3.LUT R5, R5, 0x7, RZ, 0xb8, !PT ;  /* 0x0000000705057812 */ /* 0x010fe400078eb8ff */
[----:B--2---:R-:W-:-:S03]  /*0960*/  LOP3.LUT R4, R4, 0xf, R9, 0xb8, !PT ;  /* 0x0000000f04047812 */ /* 0x004fc600078eb809 */
[----:B------:R1:W-:Y:S04]  /*0970*/  STS [UR20+0x34], R5 ;  /* 0x00003405ff007988 */ /* 0x0003e80008000814 */
[----:B------:R1:W-:Y:S02]  /*0980*/  STS [UR20+0x1c], R4 ;  /* 0x00001c04ff007988 */ /* 0x0003e40008000814 */
.L_x_21:
[----:B------:R-:W-:Y:S05]  /*0990*/  BSYNC B1 ;  /* 0x0000000000017941 */ /* 0x000fea0003800000 */
.L_x_20:
[----:B------:R-:W-:Y:S04]  /*09a0*/  BSSY B2, `(.L_x_22) ;  /* 0x000001a000027945 */ /* 0x000fe80003800000 */
[----:B------:R-:W-:Y:S04]  /*09b0*/  BSSY B1, `(.L_x_23) ;  /* 0x0000015000017945 */ /* 0x000fe80003800000 */
[----:B------:R-:W-:Y:S05]  /*09c0*/  @P2 BRA `(.L_x_24) ;  /* 0x0000000000202947 */ /* 0x000fea0003800000 */
[----:B-1234-:R-:W1:Y:S02]  /*09d0*/  LDS R4, [UR20+0x34] ;  /* 0x00003414ff047984 */ /* 0x01ee640008000800 */
[----:B-1----:R-:W-:-:S05]  /*09e0*/  LOP3.LUT R4, R4, 0x38, RZ, 0xb8, !PT ;  /* 0x0000003804047812 */ /* 0x002fca00078eb8ff */
[----:B------:R1:W-:Y:S01]  /*09f0*/  STS [UR20+0x34], R4 ;  /* 0x00003404ff007988 */ /* 0x0003e20008000814 */
[----:B------:R-:W-:Y:S05]  /*0a00*/  @P2 BRA `(.L_x_25) ;  /* 0x0000000000202947 */ /* 0x000fea0003800000 */
[----:B-1----:R-:W1:Y:S01]  /*0a10*/  LDS R4, [UR20+0x8] ;  /* 0x00000814ff047984 */ /* 0x002e620008000800 */
[----:B------:R-:W-:-:S05]  /*0a20*/  IMAD.MOV.U32 R5, RZ, RZ, 0x780 ;  /* 0x00000780ff057424 */ /* 0x000fca00078e00ff */
[----:B-1----:R-:W-:-:S05]  /*0a30*/  LOP3.LUT R4, R4, 0x300, R5, 0xd8, !PT ;  /* 0x0000030004047812 */ /* 0x002fca00078ed805 */
[----:B------:R1:W-:Y:S02]  /*0a40*/  STS [UR20+0x8], R4 ;  /* 0x00000804ff007988 */ /* 0x0003e40008000814 */
.L_x_24:
[----:B------:R-:W-:Y:S05]  /*0a50*/  @P2 BRA `(.L_x_26) ;  /* 0x0000000000282947 */ /* 0x000fea0003800000 */
[----:B-1234-:R-:W1:Y:S02]  /*0a60*/  LDS R4, [UR20+0x8] ;  /* 0x00000814ff047984 */ /* 0x01ee640008000800 */
[----:B-1----:R-:W-:-:S05]  /*0a70*/  LOP3.LUT R4, R4, 0x1800, RZ, 0xb8, !PT ;  /* 0x0000180004047812 */ /* 0x002fca00078eb8ff */
[----:B------:R2:W-:Y:S02]  /*0a80*/  STS [UR20+0x8], R4 ;  /* 0x00000804ff007988 */ /* 0x0005e40008000814 */
.L_x_25:
[----:B------:R-:W-:Y:S05]  /*0a90*/  @P2 BREAK B1 ;  /* 0x0000000000012942 */ /* 0x000fea0003800000 */
[----:B------:R-:W-:Y:S05]  /*0aa0*/  @P2 BRA `(.L_x_27) ;  /* 0x0000000000242947 */ /* 0x000fea0003800000 */
[----:B-12---:R-:W1:Y:S01]  /*0ab0*/  LDS R4, [UR20+0x8] ;  /* 0x00000814ff047984 */ /* 0x006e620008000800 */
[----:B------:R-:W-:-:S05]  /*0ac0*/  IMAD.MOV.U32 R5, RZ, RZ, 0x6000 ;  /* 0x00006000ff057424 */ /* 0x000fca00078e00ff */
[----:B-1----:R-:W-:-:S04]  /*0ad0*/  LOP3.LUT R4, R4, 0x6000, R5, 0xd8, !PT ;  /* 0x0000600004047812 */ /* 0x002fc800078ed805 */
[----:B------:R-:W-:-:S05]  /*0ae0*/  LOP3.LUT R4, R4, 0x400000, RZ, 0xb8, !PT ;  /* 0x0040000004047812 */ /* 0x000fca00078eb8ff */
[----:B------:R1:W-:Y:S02]  /*0af0*/  STS [UR20+0x8], R4 ;  /* 0x00000804ff007988 */ /* 0x0003e40008000814 */
.L_x_26:
[----:B------:R-:W-:Y:S05]  /*0b00*/  BSYNC B1 ;  /* 0x0000000000017941 */ /* 0x000fea0003800000 */
.L_x_23:
[----:B-1234-:R-:W1:Y:S02]  /*0b10*/  @!P2 LDS R4, [UR20+0x8] ;  /* 0x00000814ff04a984 */ /* 0x01ee640008000800 */
[----:B-1----:R-:W-:-:S05]  /*0b20*/  @!P2 LOP3.LUT R4, R4, 0x8000, RZ, 0xb8, !PT ;  /* 0x000080000404a812 */ /* 0x002fca00078eb8ff */
[----:B------:R3:W-:Y:S02]  /*0b30*/  @!P2 STS [UR20+0x8], R4 ;  /* 0x00000804ff00a988 */ /* 0x0007e40008000814 */
.L_x_27:
[----:B------:R-:W-:Y:S05]  /*0b40*/  BSYNC B2 ;  /* 0x0000000000027941 */ /* 0x000fea0003800000 */
.L_x_22:
[----:B------:R-:W-:Y:S05]  /*0b50*/  WARPSYNC.ALL ;  /* 0x0000000000007948 */ /* 0x000fea0003800000 */
[----:B------:R-:W-:-:S04]  /*0b60*/  UIADD3 UR31, UR5, 0x80, URZ ;  /* 0x00000080051f7890 */ /* 0x000fc8000fffe03f */
[----:B------:R-:W-:-:S04]  /*0b70*/  UIADD3 UR30, UP0, UR31, UR32, URZ ;  /* 0x000000201f1e7290 */ /* 0x000fc8000ff1e03f */
[----:B------:R-:W-:Y:S01]  /*0b80*/  ULEA.HI.X.SX32 UR31, UR31, UR33, 0x1, UP0 ;  /* 0x000000211f1f7291 */ /* 0x000fe200080f0e3f */
[----:B------:R-:W-:Y:S11]  /*0b90*/  @P0 BRA `(.L_x_28) ;  /* 0x0000000000280947 */ /* 0x000ff60003800000 */
[----:B-123--:R-:W1:Y:S01]  /*0ba0*/  S2R R4, SR_LANEID ;  /* 0x0000000000047919 */ /* 0x00ee620000000000 */
[----:B------:R-:W-:Y:S05]  /*0bb0*/  WARPSYNC.ALL ;  /* 0x0000000000007948 */ /* 0x000fea0003800000 */
[----:B-1----:R-:W-:-:S05]  /*0bc0*/  IMAD.SHL.U32 R8, R4, 0x4, RZ ;  /* 0x0000000404087824 */ /* 0x002fca00078e00ff */
[----:B------:R-:W1:Y:S01]  /*0bd0*/  LDS R7, [R8+UR20] ;  /* 0x0000001408077984 */ /* 0x000e620008000800 */
[----:B------:R-:W-:-:S05]  /*0be0*/  IADD3 R4, P1, R8, UR30, RZ ;  /* 0x0000001e08047c10 */ /* 0x000fca000ff3e0ff */
[----:B------:R-:W-:-:S05]  /*0bf0*/  IMAD.X R5, RZ, RZ, UR31, P1 ;  /* 0x0000001fff057e24 */ /* 0x000fca00088e06ff */
[----:B-1----:R4:W2:Y:S01]  /*0c00*/  ATOMG.E.EXCH.STRONG.GPU PT, RZ, [R4], R7 ;  /* 0x0000000704ff73a8 */ /* 0x0028a200041ee100 */
[----:B------:R-:W-:-:S04]  /*0c10*/  DEPBAR {5,4,3,2,1,0} ;  /* 0x0000003f0000791a */ /* 0x000fc80000000000 */
[----:B------:R4:W-:Y:S01]  /*0c20*/  UTMACCTL.IV [UR30] ;  /* 0x000000001e0079b9 */ /* 0x0009e20008000000 */
[----:B------:R-:W-:Y:S01]  /*0c30*/  NOP ;  /* 0x0000000000007918 */ /* 0x000fe20000000000 */
.L_x_28:
[----:B------:R-:W-:Y:S05]  /*0c40*/  @P0 BRA `(.L_x_29) ;  /* 0x00000000000c0947 */ /* 0x000fea0003800000 */
[----:B------:R0:W-:Y:S01]  /*0c50*/  UTMACMDFLUSH ;  /* 0x00000000000079b7 */ /* 0x0001e20000000000 */
[----:B------:R-:W-:Y:S05]  /*0c60*/  @P0 BRA `(.L_x_29) ;  /* 0x0000000000040947 */ /* 0x000fea0003800000 */
[----:B------:R-:W-:-:S04]  /*0c70*/  DEPBAR.LE SB0, 0x0 ;  /* 0x000080000000791a */ /* 0x000fc80000000000 */
.L_x_29:
[----:B------:R-:W-:Y:S05]  /*0c80*/  WARPSYNC.ALL ;  /* 0x0000000000007948 */ /* 0x000fea0003800000 */
[----:B--2---:R-:W-:Y:S06]  /*0c90*/  BAR.SYNC.DEFER_BLOCKING 0x0 ;  /* 0x0000000000007b1d */ /* 0x004fec0000010000 */
[----:B------:R-:W-:Y:S02]  /*0ca0*/  BSSY B2, `(.L_x_30) ;  /* 0x000000b000027945 */ /* 0x000fe40003800000 */
[----:B------:R-:W-:Y:S06]  /*0cb0*/  BAR.SYNC.DEFER_BLOCKING 0x0 ;  /* 0x0000000000007b1d */ /* 0x000fec0000010000 */
[----:B------:R2:W-:Y:S01]  /*0cc0*/  @!P0 STS [R11], RZ ;  /* 0x000000ff0b008388 */ /* 0x0005e20000000800 */
[----:B------:R-:W-:Y:S01]  /*0cd0*/  NOP ;  /* 0x0000000000007918 */ /* 0x000fe20000000000 */
[----:B------:R-:W-:Y:S05]  /*0ce0*/  @P2 BRA `(.L_x_31) ;  /* 0x0000000000182947 */ /* 0x000fea0003800000 */
[----:B-1-34-:R-:W1:Y:S01]  /*0cf0*/  LDS R4, [UR20+0x8] ;  /* 0x00000814ff047984 */ /* 0x01ae620008000800 */
[----:B------:R-:W3:Y:S01]  /*0d00*/  LDC.64 R8, c[0x0][0x220] ;  /* 0x00008800ff087b82 */ /* 0x000ee20000000a00 */
[----:B------:R-:W-:Y:S02]  /*0d10*/  IMAD.MOV.U32 R5, RZ, RZ, 0x70 ;  /* 0x00000070ff057424 */ /* 0x000fe400078e00ff */
[----:B---3--:R3:W-:Y:S03]  /*0d20*/  STS.64 [UR20], R8 ;  /* 0x00000008ff007988 */ /* 0x0087e60008000a14 */
[----:B-1----:R-:W-:-:S05]  /*0d30*/  LOP3.LUT R4, R4, 0x10, R5, 0xd8, !PT ;  /* 0x0000001004047812 */ /* 0x002fca00078ed805 */
[----:B------:R3:W-:Y:S02]  /*0d40*/  STS [UR20+0x8], R4 ;  /* 0x00000804ff007988 */ /* 0x0007e40008000814 */
.L_x_31:
[----:B----4-:R-:W-:Y:S05]  /*0d50*/  BSYNC B2 ;  /* 0x0000000000027941 */ /* 0x010fea0003800000 */
.L_x_30:
[----:B------:R-:W-:Y:S04]  /*0d60*/  BSSY B3, `(.L_x_32) ;  /* 0x0000011000037945 */ /* 0x000fe80003800000 */
[----:B------:R-:W-:Y:S04]  /*0d70*/  BSSY B2, `(.L_x_33) ;  /* 0x000000e000027945 */ /* 0x000fe80003800000 */
[----:B------:R-:W-:Y:S05]  /*0d80*/  @P2 BRA `(.L_x_34) ;  /* 0x0000000000242947 */ /* 0x000fea0003800000 */
[----:B-1-3--:R-:W1:Y:S01]  /*0d90*/  LDS R4, [UR20+0x34] ;  /* 0x00003414ff047984 */ /* 0x00ae620008000800 */
[----:B------:R-:W-:-:S05]  /*0da0*/  IMAD.MOV.U32 R5, RZ, RZ, 0x3f000000 ;  /* 0x3f000000ff057424 */ /* 0x000fca00078e00ff */
[----:B-1----:R-:W-:-:S05]  /*0db0*/  LOP3.LUT R4, R4, 0xff000000, R5, 0xb8, !PT ;  /* 0xff00000004047812 */ /* 0x002fca00078eb805 */
[----:B------:R1:W-:Y:S01]  /*0dc0*/  STS [UR20+0x34], R4 ;  /* 0x00003404ff007988 */ /* 0x0003e20008000814 */
[----:B------:R-:W-:Y:S05]  /*0dd0*/  @P2 BRA `(.L_x_35) ;  /* 0x00000000001c2947 */ /* 0x000fea0003800000 */
[----:B-1----:R-:W1:Y:S01]  /*0de0*/  LDS R4, [UR20+0x38] ;  /* 0x00003814ff047984 */ /* 0x002e620008000800 */
[----:B------:R-:W-:-:S05]  /*0df0*/  IMAD.MOV.U32 R5, RZ, RZ, 0x7f ;  /* 0x0000007fff057424 */ /* 0x000fca00078e00ff */
[----:B-1----:R-:W-:-:S05]  /*0e00*/  LOP3.LUT R4, R4, 0xff, R5, 0xb8, !PT ;  /* 0x000000ff04047812 */ /* 0x002fca00078eb805 */
[----:B------:R4:W-:Y:S02]  /*0e10*/  STS [UR20+0x38], R4 ;  /* 0x00003804ff007988 */ /* 0x0009e40008000814 */
.L_x_34:
[----:B------:R-:W-:Y:S05]  /*0e20*/  @P2 BREAK B2 ;  /* 0x0000000000022942 */ /* 0x000fea0003800000 */
[----:B------:R-:W-:Y:S05]  /*0e30*/  @P2 BRA `(.L_x_36) ;  /* 0x00000000000c2947 */ /* 0x000fea0003800000 */
[----:B------:R1:W-:Y:S02]  /*0e40*/  STS [UR20+0x20], R6 ;  /* 0x00002006ff007988 */ /* 0x0003e40008000814 */
.L_x_35:
[----:B------:R-:W-:Y:S05]  /*0e50*/  BSYNC B2 ;  /* 0x0000000000027941 */ /* 0x000fea0003800000 */
.L_x_33:
[----:B------:R1:W-:Y:S02]  /*0e60*/  @!P2 STS [UR20+0x24], R3 ;  /* 0x00002403ff00a988 */ /* 0x0003e40008000814 */
.L_x_36:
[----:B------:R-:W-:Y:S05]  /*0e70*/  BSYNC B3 ;  /* 0x0000000000037941 */ /* 0x000fea0003800000 */
.L_x_32:
[----:B------:R-:W-:Y:S05]  /*0e80*/  WARPSYNC.ALL ;  /* 0x0000000000007948 */ /* 0x000fea0003800000 */
[----:B------:R-:W-:Y:S04]  /*0e90*/  BSSY B3, `(.L_x_37) ;  /* 0x000000e000037945 */ /* 0x000fe80003800000 */
[----:B------:R-:W-:Y:S05]  /*0ea0*/  @P2 BRA `(.L_x_38) ;  /* 0x0000000000302947 */ /* 0x000fea0003800000 */
[----:B-1-34-:R-:W1:Y:S01]  /*0eb0*/  LDS R4, [UR20+0x34] ;  /* 0x00003414ff047984 */ /* 0x01ae620008000800 */
[----:B------:R-:W3:Y:S03]  /*0ec0*/  LDC.64 R8, c[0x0][0x248] ;  /* 0x00009200ff087b82 */ /* 0x000ee60000000a00 */
[----:B------:R-:W4:Y:S01]  /*0ed0*/  LDS R3, [UR20+0x1c] ;  /* 0x00001c14ff037984 */ /* 0x000f220008000800 */
[C---:B---3--:R-:W-:Y:S01]  /*0ee0*/  SHF.L.U64.HI R6, R8.reuse, 0x1, R9 ;  /* 0x0000000108067819 */ /* 0x048fe20000010209 */
[----:B------:R-:W-:-:S03]  /*0ef0*/  IMAD.SHL.U32 R5, R8, 0x2, RZ ;  /* 0x0000000208057824 */ /* 0x000fc600078e00ff */
[--C-:B------:R-:W-:Y:S02]  /*0f00*/  SHF.R.U32.HI R8, RZ, 0x4, R6.reuse ;  /* 0x00000004ff087819 */ /* 0x100fe40000011606 */
[----:B------:R-:W-:-:S05]  /*0f10*/  SHF.R.U64 R5, R5, 0x4, R6 ;  /* 0x0000000405057819 */ /* 0x000fca0000001206 */
[----:B------:R3:W-:Y:S01]  /*0f20*/  STS [UR20+0xc], R5 ;  /* 0x00000c05ff007988 */ /* 0x0007e20008000814 */
[----:B-1----:R-:W-:Y:S02]  /*0f30*/  LOP3.LUT R4, R4, 0x7, RZ, 0xb8, !PT ;  /* 0x0000000704047812 */ /* 0x002fe400078eb8ff */
[----:B----4-:R-:W-:-:S03]  /*0f40*/  LOP3.LUT R3, R3, 0xf, R8, 0xb8, !PT ;  /* 0x0000000f03037812 */ /* 0x010fc600078eb808 */
[----:B------:R3:W-:Y:S04]  /*0f50*/  STS [UR20+0x34], R4 ;  /* 0x00003404ff007988 */ /* 0x0007e80008000814 */
[----:B------:R3:W-:Y:S02]  /*0f60*/  STS [UR20+0x1c], R3 ;  /* 0x00001c03ff007988 */ /* 0x0007e40008000814 */
.L_x_38:
[----:B------:R-:W-:Y:S05]  /*0f70*/  BSYNC B3 ;  /* 0x0000000000037941 */ /* 0x000fea0003800000 */
.L_x_37:
[----:B------:R-:W-:Y:S04]  /*0f80*/  BSSY B3, `(.L_x_39) ;  /* 0x000001a000037945 */ /* 0x000fe80003800000 */
[----:B------:R-:W-:Y:S04]  /*0f90*/  BSSY B4, `(.L_x_40) ;  /* 0x0000015000047945 */ /* 0x000fe80003800000 */
[----:B------:R-:W-:Y:S05]  /*0fa0*/  @P2 BRA `(.L_x_41) ;  /* 0x0000000000202947 */ /* 0x000fea0003800000 */
[----:B-1-3--:R-:W1:Y:S02]  /*0fb0*/  LDS R3, [UR20+0x34] ;  /* 0x00003414ff037984 */ /* 0x00ae640008000800 */
[----:B-1----:R-:W-:-:S05]  /*0fc0*/  LOP3.LUT R3, R3, 0x38, RZ, 0xb8, !PT ;  /* 0x0000003803037812 */ /* 0x002fca00078eb8ff */
[----:B------:R1:W-:Y:S01]  /*0fd0*/  STS [UR20+0x34], R3 ;  /* 0x00003403ff007988 */ /* 0x0003e20008000814 */
[----:B------:R-:W-:Y:S05]  /*0fe0*/  @P2 BRA `(.L_x_42) ;  /* 0x0000000000202947 */ /* 0x000fea0003800000 */
[----:B-1----:R-:W1:Y:S01]  /*0ff0*/  LDS R3, [UR20+0x8] ;  /* 0x00000814ff037984 */ /* 0x002e620008000800 */
[----:B----4-:R-:W-:-:S05]  /*1000*/  IMAD.MOV.U32 R4, RZ, RZ, 0x780 ;  /* 0x00000780ff047424 */ /* 0x010fca00078e00ff */
[----:B-1----:R-:W-:-:S05]  /*1010*/  LOP3.LUT R3, R3, 0x300, R4, 0xd8, !PT ;  /* 0x0000030003037812 */ /* 0x002fca00078ed804 */
[----:B------:R1:W-:Y:S02]  /*1020*/  STS [UR20+0x8], R3 ;  /* 0x00000803ff007988 */ /* 0x0003e40008000814 */
.L_x_41:
[----:B------:R-:W-:Y:S05]  /*1030*/  @P2 BRA `(.L_x_43) ;  /* 0x0000000000282947 */ /* 0x000fea0003800000 */
[----:B-1-3--:R-:W1:Y:S02]  /*1040*/  LDS R3, [UR20+0x8] ;  /* 0x00000814ff037984 */ /* 0x00ae640008000800 */
[----:B-1----:R-:W-:-:S05]  /*1050*/  LOP3.LUT R3, R3, 0x1800, RZ, 0xb8, !PT ;  /* 0x0000180003037812 */ /* 0x002fca00078eb8ff */
[----:B------:R3:W-:Y:S02]  /*1060*/  STS [UR20+0x8], R3 ;  /* 0x00000803ff007988 */ /* 0x0007e40008000814 */
.L_x_42:
[----:B------:R-:W-:Y:S05]  /*1070*/  @P2 BREAK B4 ;  /* 0x0000000000042942 */ /* 0x000fea0003800000 */
[----:B------:R-:W-:Y:S05]  /*1080*/  @P2 BRA `(.L_x_44) ;  /* 0x0000000000242947 */ /* 0x000fea0003800000 */
[----:B-1-3--:R-:W1:Y:S01]  /*1090*/  LDS R3, [UR20+0x8] ;  /* 0x00000814ff037984 */ /* 0x00ae620008000800 */
[----:B----4-:R-:W-:-:S05]  /*10a0*/  IMAD.MOV.U32 R4, RZ, RZ, 0x6000 ;  /* 0x00006000ff047424 */ /* 0x010fca00078e00ff */
[----:B-1----:R-:W-:-:S04]  /*10b0*/  LOP3.LUT R3, R3, 0x6000, R4, 0xd8, !PT ;  /* 0x0000600003037812 */ /* 0x002fc800078ed804 */
[----:B------:R-:W-:-:S05]  /*10c0*/  LOP3.LUT R3, R3, 0x400000, RZ, 0xb8, !PT ;  /* 0x0040000003037812 */ /* 0x000fca00078eb8ff */
[----:B------:R1:W-:Y:S02]  /*10d0*/  STS [UR20+0x8], R3 ;  /* 0x00000803ff007988 */ /* 0x0003e40008000814 */
.L_x_43:
[----:B------:R-:W-:Y:S05]  /*10e0*/  BSYNC B4 ;  /* 0x0000000000047941 */ /* 0x000fea0003800000 */
.L_x_40:
[----:B-1-3--:R-:W1:Y:S02]  /*10f0*/  @!P2 LDS R3, [UR20+0x8] ;  /* 0x00000814ff03a984 */ /* 0x00ae640008000800 */
[----:B-1----:R-:W-:-:S05]  /*1100*/  @!P2 LOP3.LUT R3, R3, 0x8000, RZ, 0xb8, !PT ;  /* 0x000080000303a812 */ /* 0x002fca00078eb8ff */
[----:B------:R1:W-:Y:S02]  /*1110*/  @!P2 STS [UR20+0x8], R3 ;  /* 0x00000803ff00a988 */ /* 0x0003e40008000814 */
.L_x_44:
[----:B------:R-:W-:Y:S05]  /*1120*/  BSYNC B3 ;  /* 0x0000000000037941 */ /* 0x000fea0003800000 */
.L_x_39:
[----:B------:R-:W-:Y:S05]  /*1130*/  WARPSYNC.ALL ;  /* 0x0000000000007948 */ /* 0x000fea0003800000 */
[----:B------:R-:W-:Y:S01]  /*1140*/  UIADD3 UR5, UR5, 0x100, URZ ;  /* 0x0000010005057890 */ /* 0x000fe2000fffe03f */
[----:B------:R-:W-:Y:S02]  /*1150*/  ISETP.GE.AND P1, PT, R10, 0x1, PT ;  /* 0x000000010a00780c */ /* 0x000fe40003f26270 */
[----:B------:R-:W-:Y:S02]  /*1160*/  CS2R R56, SRZ ;  /* 0x0000000000387805 */ /* 0x000fe4000001ff00 */
[----:B------:R-:W-:Y:S01]  /*1170*/  CS2R R58, SRZ ;  /* 0x00000000003a7805 */ /* 0x000fe2000001ff00 */
[----:B------:R-:W-:Y:S01]  /*1180*/  UIADD3 UR32, UP0, UR5, UR32, URZ ;  /* 0x0000002005207290 */ /* 0x000fe2000ff1e03f */
[----:B------:R-:W-:-:S02]  /*1190*/  CS2R R60, SRZ ;  /* 0x00000000003c7805 */ /* 0x000fc4000001ff00 */
[----:B------:R-:W-:Y:S02]  /*11a0*/  CS2R R62, SRZ ;  /* 0x00000000003e7805 */ /* 0x000fe4000001ff00 */
[----:B------:R-:W-:Y:S01]  /*11b0*/  CS2R R64, SRZ ;  /* 0x0000000000407805 */ /* 0x000fe2000001ff00 */
[----:B------:R-:W-:Y:S01]  /*11c0*/  ULEA.HI.X.SX32 UR33, UR5, UR33, 0x1, UP0 ;  /* 0x0000002105217291 */ /* 0x000fe200080f0e3f */
[----:B------:R-:W-:Y:S02]  /*11d0*/  CS2R R66, SRZ ;  /* 0x0000000000427805 */ /* 0x000fe4000001ff00 */
[----:B------:R-:W-:Y:S02]  /*11e0*/  CS2R R68, SRZ ;  /* 0x0000000000447805 */ /* 0x000fe4000001ff00 */
[----:B------:R-:W-:Y:S02]  /*11f0*/  CS2R R70, SRZ ;  /* 0x0000000000467805 */ /* 0x000fe4000001ff00 */
[----:B------:R-:W-:-:S02]  /*1200*/  CS2R R72, SRZ ;  /* 0x0000000000487805 */ /* 0x000fc4000001ff00 */
[----:B------:R-:W-:Y:S02]  /*1210*/  CS2R R74, SRZ ;  /* 0x00000000004a7805 */ /* 0x000fe4000001ff00 */
[----:B------:R-:W-:Y:S02]  /*1220*/  CS2R R76, SRZ ;  /* 0x00000000004c7805 */ /* 0x000fe4000001ff00 */
        /* <DEDUP_REMOVED lines=9> */
[----:B------:R-:W-:Y:S01]  /*12c0*/  CS2R R32, SRZ ;  /* 0x0000000000207805 */ /* 0x000fe2000001ff00 */
[----:B------:R-:W-:Y:S01]  /*12d0*/  IMAD.MOV.U32 R34, RZ, RZ, RZ ;  /* 0x000000ffff227224 */ /* 0x000fe200078e00ff */
[----:B------:R-:W-:Y:S06]  /*12e0*/  @P0 BRA `(.L_x_45) ;  /* 0x0000000000280947 */ /* 0x000fec0003800000 */
[----:B-1-3--:R-:W1:Y:S01]  /*12f0*/  S2R R3, SR_LANEID ;  /* 0x0000000000037919 */ /* 0x00ae620000000000 */
[----:B------:R-:W-:Y:S05]  /*1300*/  WARPSYNC.ALL ;  /* 0x0000000000007948 */ /* 0x000fea0003800000 */
[----:B-1----:R-:W-:-:S05]  /*1310*/  IMAD.SHL.U32 R6, R3, 0x4, RZ ;  /* 0x0000000403067824 */ /* 0x002fca00078e00ff */
[----:B------:R-:W1:Y:S01]  /*1320*/  LDS R3, [R6+UR20] ;  /* 0x0000001406037984 */ /* 0x000e620008000800 */
[----:B----4-:R-:W-:-:S05]  /*1330*/  IADD3 R4, P3, R6, UR32, RZ ;  /* 0x0000002006047c10 */ /* 0x010fca000ff7e0ff */
[----:B------:R-:W-:-:S05]  /*1340*/  IMAD.X R5, RZ, RZ, UR33, P3 ;  /* 0x00000021ff057e24 */ /* 0x000fca00098e06ff */
[----:B-1----:R1:W3:Y:S01]  /*1350*/  ATOMG.E.EXCH.STRONG.GPU PT, RZ, [R4], R3 ;  /* 0x0000000304ff73a8 */ /* 0x0022e200041ee100 */
[----:B------:R-:W-:-:S04]  /*1360*/  DEPBAR {5,4,3,2,1,0} ;  /* 0x0000003f0000791a */ /* 0x000fc80000000000 */
[----:B------:R1:W-:Y:S01]  /*1370*/  UTMACCTL.IV [UR32] ;  /* 0x00000000200079b9 */ /* 0x0003e20008000000 */
[----:B------:R-:W-:Y:S01]  /*1380*/  NOP ;  /* 0x0000000000007918 */ /* 0x000fe20000000000 */
.L_x_45:
[----:B------:R-:W-:Y:S05]  /*1390*/  @P0 BRA `(.L_x_46) ;  /* 0x00000000000c0947 */ /* 0x000fea0003800000 */
[----:B------:R0:W-:Y:S01]  /*13a0*/  UTMACMDFLUSH ;  /* 0x00000000000079b7 */ /* 0x0001e20000000000 */
[----:B------:R-:W-:Y:S05]  /*13b0*/  @P0 BRA `(.L_x_46) ;  /* 0x0000000000040947 */ /* 0x000fea0003800000 */
[----:B------:R-:W-:-:S04]  /*13c0*/  DEPBAR.LE SB0, 0x0 ;  /* 0x000080000000791a */ /* 0x000fc80000000000 */
.L_x_46:
[----:B------:R-:W-:Y:S05]  /*13d0*/  WARPSYNC.ALL ;  /* 0x0000000000007948 */ /* 0x000fea0003800000 */
[----:B---3--:R-:W-:Y:S01]  /*13e0*/  BAR.SYNC.DEFER_BLOCKING 0x0 ;  /* 0x0000000000007b1d */ /* 0x008fe20000010000 */
[----:B------:R-:W-:Y:S01]  /*13f0*/  USHF.L.U32 UR14, UR34, 0x6, URZ ;  /* 0x00000006220e7899 */ /* 0x000fe2000800063f */
[----:B------:R-:W-:Y:S01]  /*1400*/  IMAD.MOV.U32 R35, RZ, RZ, RZ ;  /* 0x000000ffff237224 */ /* 0x000fe200078e00ff */
[----:B------:R-:W-:Y:S02]  /*1410*/  CS2R R36, SRZ ;  /* 0x0000000000247805 */ /* 0x000fe4000001ff00 */
[----:B------:R-:W-:-:S02]  /*1420*/  CS2R R38, SRZ ;  /* 0x0000000000267805 */ /* 0x000fc4000001ff00 */
[----:B------:R-:W-:Y:S01]  /*1430*/  CS2R R40, SRZ ;  /* 0x0000000000287805 */ /* 0x000fe2000001ff00 */
[----:B------:R-:W-:Y:S01]  /*1440*/  VOTEU.ALL UP0, P2 ;  /* 0x00000000003f7886 */ /* 0x000fe20001000000 */
[----:B------:R-:W-:Y:S01]  /*1450*/  UMOV UR6, 0x1 ;  /* 0x0000000100067882 */ /* 0x000fe20000000000 */
[----:B------:R-:W-:Y:S01]  /*1460*/  VOTEU.ALL UP1, P2 ;  /* 0x00000000003f7886 */ /* 0x000fe20001020000 */
[----:B------:R-:W-:Y:S01]  /*1470*/  VOTEU.ALL UP2, P2 ;  /* 0x00000000003f7886 */ /* 0x000fe20001040000 */
[----:B------:R-:W-:Y:S01]  /*1480*/  VOTEU.ALL UP3, P2 ;  /* 0x00000000003f7886 */ /* 0x000fe20001060000 */
[----:B------:R-:W-:-:S04]  /*1490*/  @!UP0 UIADD3 UR8, -UR6, 0x100000, URZ ;  /* 0x0010000006088890 */ /* 0x000fc8000fffe13f */
[----:B------:R-:W-:Y:S02]  /*14a0*/  @!UP0 USHF.L.U32 UR9, UR8, 0xb, URZ ;  /* 0x0000000b08098899 */ /* 0x000fe4000800063f */
[----:B------:R-:W-:Y:S01]  /*14b0*/  @!UP0 USHF.L.U32 UR8, UR8, 0x1, URZ ;  /* 0x0000000108088899 */ /* 0x000fe2000800063f */
[----:B------:R-:W-:Y:S01]  /*14c0*/  CS2R R42, SRZ ;  /* 0x00000000002a7805 */ /* 0x000fe2000001ff00 */
        /* <DEDUP_REMOVED lines=12> */
[----:B------:R-:W-:Y:S01]  /*1590*/  VOTEU.ALL UP0, P2 ;  /* 0x00000000003f7886 */ /* 0x000fe20001000000 */
[----:B------:R-:W-:Y:S02]  /*15a0*/  CS2R R50, SRZ ;  /* 0x0000000000327805 */ /* 0x000fe4000001ff00 */
[----:B------:R-:W-:Y:S02]  /*15b0*/  CS2R R52, SRZ ;  /* 0x0000000000347805 */ /* 0x000fe4000001ff00 */
[----:B------:R-:W-:Y:S01]  /*15c0*/  CS2R R54, SRZ ;  /* 0x0000000000367805 */ /* 0x000fe2000001ff00 */
[----:B------:R-:W3:Y:S02]  /*15d0*/  FENCE.VIEW.ASYNC.S ;  /* 0x00000000000073c6 */ /* 0x000ee40000000000 */
[----:B---3--:R-:W3:Y:S02]  /*15e0*/  @!UP0 SYNCS.EXCH.64 URZ, [UR20+0xc000], UR8 ;  /* 0x00c00008143f85b2 */ /* 0x008ee40008000100 */
[----:B---3--:R-:W-:Y:S06]  /*15f0*/  BAR.SYNC.DEFER_BLOCKING 0x0 ;  /* 0x0000000000007b1d */ /* 0x008fec0000010000 */
[----:B------:R3:W4:Y:S02]  /*1600*/  @!UP1 SYNCS.EXCH.64 URZ, [UR20+0xc008], UR10 ;  /* 0x00c0080a143f95b2 */ /* 0x0007240008000100 */
[----:B----4-:R-:W-:Y:S01]  /*1610*/  BAR.SYNC.DEFER_BLOCKING 0x0 ;  /* 0x0000000000007b1d */ /* 0x010fe20000010000 */
[----:B---3--:R-:W-:-:S05]  /*1620*/  USHF.L.U32 UR11, UR23, 0x7, URZ ;  /* 0x00000007170b7899 */ /* 0x008fca000800063f */
[----:B------:R3:W4:Y:S02]  /*1630*/  @!UP2 SYNCS.EXCH.64 URZ, [UR20+0xc010], UR12 ;  /* 0x00c0100c143fa5b2 */ /* 0x0007240008000100 */
[----:B----4-:R-:W-:Y:S06]  /*1640*/  BAR.SYNC.DEFER_BLOCKING 0x0 ;  /* 0x0000000000007b1d */ /* 0x010fec0000010000 */
[----:B------:R3:W4:Y:S01]  /*1650*/  @!UP3 SYNCS.EXCH.64 URZ, [UR20+0xc018], UR6 ;  /* 0x00c01806143fb5b2 */ /* 0x0007220008000100 */
[----:B------:R-:W-:Y:S05]  /*1660*/  @!P1 BRA `(.L_x_47) ;  /* 0x0000000400889947 */ /* 0x000fea0003800000 */
        /* <DEDUP_REMOVED lines=31> */
[----:B------:R-:W-:Y:S01]  /*1860*/  CS2R R54, SRZ ;  /* 0x0000000000367805 */ /* 0x000fe2000001ff00 */
[----:B------:R-:W-:Y:S01]  /*1870*/  UMOV UR5, URZ ;  /* 0x0000003f00057c82 */ /* 0x000fe20008000000 */
[----:B------:R-:W-:-:S05]  /*1880*/  UMOV UR10, URZ ;  /* 0x0000003f000a7c82 */ /* 0x000fca0008000000 */
.L_x_49:
[----:B----4-:R-:W-:Y:S01]  /*1890*/  BAR.SYNC.DEFER_BLOCKING 0x0 ;  /* 0x0000000000007b1d */ /* 0x010fe20000010000 */
[----:B------:R-:W-:Y:S01]  /*18a0*/  ULEA UR18, UR5, UR20, 0x3 ;  /* 0x0000001405127291 */ /* 0x000fe2000f8e183f */
[----:B-1----:R-:W-:Y:S01]  /*18b0*/  @!P2 IMAD.MOV.U32 R3, RZ, RZ, 0x3000 ;  /* 0x00003000ff03a424 */ /* 0x002fe200078e00ff */
[----:B------:R-:W-:Y:S01]  /*18c0*/  ELECT P0, URZ, PT ;  /* 0x00000000003f782f */ /* 0x000fe20003800000 */
[----:B------:R-:W-:-:S03]  /*18d0*/  ULEA UR8, UR5, UR20, 0xd ;  /* 0x0000001405087291 */ /* 0x000fc6000f8e683f */
[----:B------:R-:W-:Y:S02]  /*18e0*/  ISETP.LT.U32.AND P0, PT, R2, 0x20, P0 ;  /* 0x000000200200780c */ /* 0x000fe40000701070 */
[----:B------:R-:W-:Y:S01]  /*18f0*/  ELECT P1, URZ, PT ;  /* 0x00000000003f782f */ /* 0x000fe20003820000 */
[----:B---3--:R-:W-:-:S03]  /*1900*/  ULEA UR12, UR5, UR20, 0xc ;  /* 0x00000014050c7291 */ /* 0x008fc6000f8e603f */
[----:B------:R-:W-:Y:S01]  /*1910*/  ISETP.LT.U32.AND P1, PT, R2, 0x20, P1 ;  /* 0x000000200200780c */ /* 0x000fe20000f21070 */
[----:B------:R-:W-:Y:S01]  /*1920*/  UMOV UR15, UR10 ;  /* 0x0000000a000f7c82 */ /* 0x000fe20008000000 */
[----:B------:R-:W-:-:S05]  /*1930*/  UIADD3 UR12, UR12, 0x8000, URZ ;  /* 0x000080000c0c7890 */ /* 0x000fca000fffe03f */
[----:B------:R-:W-:Y:S01]  /*1940*/  VOTEU.ANY UP0, P0 ;  /* 0x00000000003f7886 */ /* 0x000fe20000000100 */
[----:B------:R-:W-:Y:S01]  /*1950*/  VOTEU.ANY UP2, P0 ;  /* 0x00000000003f7886 */ /* 0x000fe20000040100 */
[----:B------:R1:W-:Y:S01]  /*1960*/  @!P2 SYNCS.ARRIVE.TRANS64 RZ, [UR18+0xc000], R3 ;  /* 0x00c00003ffffa9a7 */ /* 0x0003e20008000012 */
[----:B------:R3:W-:Y:S06]  /*1970*/  MEMBAR.ALL.CTA ;  /* 0x0000000000007992 */ /* 0x0007ec0000008000 */
[----:B---3--:R-:W3:Y:S01]  /*1980*/  FENCE.VIEW.ASYNC.S ;  /* 0x00000000000073c6 */ /* 0x008ee20000000000 */
[----:B------:R-:W-:Y:S01]  /*1990*/  @UP0 UIADD3 UR9, UR18, 0xc000, URZ ;  /* 0x0000c00012090890 */ /* 0x000fe2000fffe03f */
[----:B------:R-:W-:Y:S01]  /*19a0*/  @UP0 UMOV UR6, UR28 ;  /* 0x0000001c00060c82 */ /* 0x000fe20008000000 */
[----:B------:R-:W-:Y:S01]  /*19b0*/  @UP0 UMOV UR7, UR29 ;  /* 0x0000001d00070c82 */ /* 0x000fe20008000000 */
[----:B---3--:R-:W-:Y:S01]  /*19c0*/  VOTEU.ANY UP1, P1 ;  /* 0x00000000003f7886 */ /* 0x008fe20000820100 */
[----:B------:R-:W-:Y:S01]  /*19d0*/  VOTEU.ANY UP3, P1 ;  /* 0x00000000003f7886 */ /* 0x000fe20000860100 */
[----:B-1----:R-:W-:-:S03]  /*19e0*/  IMAD.U32 R3, RZ, RZ, UR4 ;  /* 0x00000004ff037e24 */ /* 0x002fc6000f8e00ff */
[----:B------:R-:W-:Y:S01]  /*19f0*/  @UP1 UIADD3 UR13, UR18, 0xc000, URZ ;  /* 0x0000c000120d1890 */ /* 0x000fe2000fffe03f */
[----:B------:R-:W-:Y:S01]  /*1a00*/  @UP1 UMOV UR16, UR30 ;  /* 0x0000001e00101c82 */ /* 0x000fe20008000000 */
[----:B------:R-:W-:Y:S01]  /*1a10*/  @UP1 UMOV UR17, UR31 ;  /* 0x0000001f00111c82 */ /* 0x000fe20008000000 */
[----:B------:R-:W-:Y:S01]  /*1a20*/  SHF.L.U32 R3, R3, 0x1f, RZ ;  /* 0x0000001f03037819 */ /* 0x000fe200000006ff */
[----:B------:R-:W-:Y:S06]  /*1a30*/  BAR.SYNC.DEFER_BLOCKING 0x0 ;  /* 0x0000000000007b1d */ /* 0x000fec0000010000 */
[----:B------:R1:W-:Y:S02]  /*1a40*/  @UP2 UTMALDG.2D [UR8], [UR6] ;  /* 0x00000008060025b4 */ /* 0x0003e40008008000 */
[----:B------:R-:W-:Y:S06]  /*1a50*/  BAR.SYNC.DEFER_BLOCKING 0x0 ;  /* 0x0000000000007b1d */ /* 0x000fec0000010000 */
[----:B------:R1:W-:Y:S02]  /*1a60*/  @UP3 UTMALDG.2D [UR12], [UR16] ;  /* 0x0000000c100035b4 */ /* 0x0003e40008008000 */
[----:B------:R-:W-:Y:S06]  /*1a70*/  BAR.SYNC.DEFER_BLOCKING 0x0 ;  /* 0x0000000000007b1d */ /* 0x000fec0000010000 */
[----:B------:R-:W3:Y:S02]  /*1a80*/  SYNCS.PHASECHK.TRANS64.TRYWAIT P0, [UR18+0xc000], R3 ;  /* 0x00c00003ff0075a7 */ /* 0x000ee40008000152 */
[----:B-1-3--:R-:W-:Y:S05]  /*1a90*/  @!P0 BRA `(.L_x_48) ;  /* 0x0000000400b88947 */ /* 0x00afea0003800000 */
.L_x_50:
[----:B------:R-:W-:Y:S01]  /*1aa0*/  USHF.R.U32.HI UR16, URZ, 0x4, UR8 ;  /* 0x000000043f107899 */ /* 0x000fe20008011608 */
[----:B------:R-:W-:Y:S02]  /*1ab0*/  WARPGROUP.DEPBAR.LE gsb0, 0x0 ;  /* 0x00008000000079c5 */ /* 0x000fe40000010000 */
[----:B------:R-:W-:Y:S01]  /*1ac0*/  USHF.R.U32.HI UR6, URZ, 0x4, UR12 ;  /* 0x000000043f067899 */ /* 0x000fe2000801160c */
[----:B------:R-:W-:Y:S01]  /*1ad0*/  WARPGROUP.ARRIVE ;  /* 0x00000000000079c5 */ /* 0x000fe20000000000 */
[----:B------:R-:W-:Y:S01]  /*1ae0*/  USGXT.U32 UR16, UR16, 0xe ;  /* 0x0000000e1010789a */ /* 0x000fe20008000000 */
[----:B------:R-:W1:Y:S01]  /*1af0*/  LDC R3, c[0x0][0x230] ;  /* 0x00008c00ff037b82 */ /* 0x000e620000000800 */
[----:B------:R-:W-:Y:S01]  /*1b00*/  USGXT.U32 UR6, UR6, 0xe ;  /* 0x0000000e0606789a */ /* 0x000fe20008000000 */
[----:B------:R-:W-:Y:S01]  /*1b10*/  UMOV UR17, 0x80000020 ;  /* 0x8000002000117882 */ /* 0x000fe20000000000 */
[----:B------:R-:W-:Y:S01]  /*1b20*/  UMOV UR19, 0x40000040 ;  /* 0x4000004000137882 */ /* 0x000fe20000000000 */
[----:B------:R-:W-:Y:S01]  /*1b30*/  UIADD3 UR24, UP0, UR16, 0x2, URZ ;  /* 0x0000000210187890 */ /* 0x000fe2000ff1e03f */
[----:B------:R-:W-:-:S03]  /*1b40*/  UMOV UR7, URZ ;  /* 0x0000003f00077c82 */ /* 0x000fc60008000000 */
[----:B------:R-:W-:Y:S01]  /*1b50*/  UMOV UR18, UR6 ;  /* 0x0000000600127c82 */ /* 0x000fe20008000000 */
[----:B------:R-:W-:Y:S01]  /*1b60*/  UIADD3.X UR25, UR7, -0x7fffffe0, URZ, UP0, !UPT ;  /* 0x8000002007197890 */ /* 0x000fe200087fe43f */
[----:B------:R-:W-:Y:S01]  /*1b70*/  HGMMA.64x64x16.F32 R56, gdesc[UR16].tnspB, R56 ;  /* 0x40e00000103879f0 */ /* 0x000fe20008700838 */
[----:B------:R-:W-:Y:S01]  /*1b80*/  UMOV UR26, 0x80 ;  /* 0x00000080001a7882 */ /* 0x000fe20000000000 */
[----:B------:R-:W-:Y:S01]  /*1b90*/  UMOV UR27, 0x40000040 ;  /* 0x40000040001b7882 */ /* 0x000fe20000000000 */
[----:B------:R-:W-:Y:S01]  /*1ba0*/  UMOV UR7, URZ ;  /* 0x0000003f00077c82 */ /* 0x000fe20008000000 */
[----:B------:R-:W-:Y:S02]  /*1bb0*/  UIADD3.64 UR16, UR24, 0xfe, URZ ;  /* 0x000000fe18107897 */ /* 0x000fe4000fffe03f */
[----:B------:R-:W-:Y:S02]  /*1bc0*/  UIADD3.64 UR26, UR6, UR26, URZ ;  /* 0x0000001a061a7297 */ /* 0x000fe4000fffe03f */
[----:B------:R-:W-:-:S02]  /*1bd0*/  UIADD3 UR10, UR10, 0x20, URZ ;  /* 0x000000200a0a7890 */ /* 0x000fc4000fffe03f */
[----:B------:R-:W-:-:S04]  /*1be0*/  UIADD3 UR5, UR5, 0x1, URZ ;  /* 0x0000000105057890 */ /* 0x000fc8000fffe03f */
[----:B-1----:R-:W-:Y:S01]  /*1bf0*/  ISETP.LE.AND P0, PT, R3, UR10, PT ;  /* 0x0000000a03007c0c */ /* 0x002fe2000bf03270 */
[----:B------:R-:W-:-:S04]  /*1c00*/  UISETP.NE.U32.AND UP0, UPT, UR5, 0x4, UPT ;  /* 0x000000040500788c */ /* 0x000fc8000bf05070 */
[----:B------:R-:W-:Y:S02]  /*1c10*/  USEL UR6, URZ, 0x1, UP0 ;  /* 0x000000013f067887 */ /* 0x000fe40008000000 */
[----:B------:R-:W-:Y:S02]  /*1c20*/  USEL UR5, UR5, URZ, UP0 ;  /* 0x0000003f05057287 */ /* 0x000fe40008000000 */
[----:B------:R-:W-:Y:S01]  /*1c30*/  ULOP3.LUT UR4, UR4, UR6, URZ, 0x3c, !UPT ;  /* 0x0000000604047292 */ /* 0x000fe2000f8e3c3f */
[----:B------:R-:W-:Y:S01]  /*1c40*/  HGMMA.64x64x16.F32 R56, gdesc[UR24].tnspB, R56 ;  /* 0x40e00000183879f0 */ /* 0x000fe20008700838 */
[----:B------:R-:W-:-:S03]  /*1c50*/  UIADD3.64 UR24, UR24, 0x100, URZ ;  /* 0x0000010018187897 */ /* 0x000fc6000fffe03f */
[----:B------:R-:W-:Y:S06]  /*1c60*/  HGMMA.64x64x16.F32 R24, gdesc[UR16].tnspB, R24 ;  /* 0x40e00000101879f0 */ /* 0x000fec0008700818 */
[----:B------:R-:W-:Y:S01]  /*1c70*/  HGMMA.64x64x16.F32 R24, gdesc[UR24].tnspB, R24, gsb0 ;  /* 0x40e00000181879f0 */ /* 0x000fe20008000818 */
[----:B------:R-:W-:Y:S05]  /*1c80*/  @!P0 BRA `(.L_x_49) ;  /* 0xfffffffc00008947 */ /* 0x000fea000383ffff */
.L_x_47:
[----:B------:R-:W-:Y:S02]  /*1c90*/  WARPGROUP.DEPBAR.LE gsb0, 0x0 ;  /* 0x00008000000079c5 */ /* 0x000fe40000010000 */
[----:B----4-:R-:W-:Y:S01]  /*1ca0*/  BAR.SYNC.DEFER_BLOCKING 0x0 ;  /* 0x0000000000007b1d */ /* 0x010fe20000010000 */
[C---:B-1----:R-:W-:Y:S01]  /*1cb0*/  IMAD.SHL.U32 R3, R0.reuse, 0x80, RZ ;  /* 0x0000008000037824 */ /* 0x042fe200078e00ff */
[----:B------:R-:W-:Y:S01]  /*1cc0*/  ELECT P0, URZ, PT ;  /* 0x00000000003f782f */ /* 0x000fe20003800000 */
[----:B------:R-:W-:Y:S01]  /*1cd0*/  IMAD.SHL.U32 R4, R0, 0x10, RZ ;  /* 0x0000001000047824 */ /* 0x000fe200078e00ff */
[----:B------:R-:W-:Y:S02]  /*1ce0*/  F2FP.F16.F32.PACK_AB R56, R57, R56 ;  /* 0x000000383938723e */ /* 0x000fe400000000ff */
[----:B------:R-:W-:Y:S01]  /*1cf0*/  LOP3.LUT R3, R3, 0x780, RZ, 0xc0, !PT ;  /* 0x0000078003037812 */ /* 0x000fe200078ec0ff */
[----:B------:R-:W-:Y:S01]  /*1d00*/  UMOV UR21, UR14 ;  /* 0x0000000e00157c82 */ /* 0x000fe20008000000 */
[----:B------:R-:W-:Y:S01]  /*1d10*/  F2FP.F16.F32.PACK_AB R57, R59, R58 ;  /* 0x0000003a3b39723e */ /* 0x000fe200000000ff */
[----:B------:R-:W-:Y:S01]  /*1d20*/  UMOV UR22, UR11 ;  /* 0x0000000b00167c82 */ /* 0x000fe20008000000 */
[----:B------:R-:W-:-:S02]  /*1d30*/  LOP3.LUT R3, R3, 0x70, R4, 0xf8, !PT ;  /* 0x0000007003037812 */ /* 0x000fc400078ef804 */
[----:B------:R-:W-:Y:S02]  /*1d40*/  F2FP.F16.F32.PACK_AB R24, R25, R24 ;  /* 0x000000181918723e */ /* 0x000fe400000000ff */
[----:B------:R-:W-:Y:S01]  /*1d50*/  LOP3.LUT R3, R3, 0x10, R0, 0x78, !PT ;  /* 0x0000001003037812 */ /* 0x000fe200078e7800 */
[----:B------:R-:W-:Y:S01]  /*1d60*/  IMAD.SHL.U32 R0, R0, 0x40, RZ ;  /* 0x0000004000007824 */ /* 0x000fe200078e00ff */
[----:B------:R-:W-:Y:S02]  /*1d70*/  ISETP.LT.U32.AND P0, PT, R2, 0x20, P0 ;  /* 0x000000200200780c */ /* 0x000fe40000701070 */
[----:B------:R-:W-:Y:S02]  /*1d80*/  F2FP.F16.F32.PACK_AB R58, R61, R60 ;  /* 0x0000003c3d3a723e */ /* 0x000fe400000000ff */
[----:B------:R-:W-:Y:S02]  /*1d90*/  LOP3.LUT R0, R3, 0x1800, R0, 0xf8, !PT ;  /* 0x0000180003007812 */ /* 0x000fe400078ef800 */
[----:B------:R-:W-:Y:S01]  /*1da0*/  F2FP.F16.F32.PACK_AB R59, R63, R62 ;  /* 0x0000003e3f3b723e */ /* 0x000fe200000000ff */
[----:B------:R-:W1:Y:S02]  /*1db0*/  @!P2 SYNCS.CCTL.IV [UR20+0xc000] ;  /* 0x00c00000ff00a9b1 */ /* 0x000e640008000014 */
[----:B-1----:R-:W-:Y:S01]  /*1dc0*/  BAR.SYNC.DEFER_BLOCKING 0x0 ;  /* 0x0000000000007b1d */ /* 0x002fe20000010000 */
[C---:B------:R-:W-:Y:S01]  /*1dd0*/  LOP3.LUT R3, R0.reuse, 0x20, RZ, 0x3c, !PT ;  /* 0x0000002000037812 */ /* 0x040fe200078e3cff */
[C---:B------:R-:W-:Y:S01]  /*1de0*/  VIADD R2, R0.reuse, UR20 ;  /* 0x0000001400027c36 */ /* 0x040fe20008000000 */
[----:B------:R-:W-:-:S02]  /*1df0*/  LOP3.LUT R4, R0, 0x40, RZ, 0x3c, !PT ;  /* 0x0000004000047812 */ /* 0x000fc400078e3cff */
[----:B------:R-:W-:Y:S01]  /*1e00*/  F2FP.F16.F32.PACK_AB R64, R65, R64 ;  /* 0x000000404140723e */ /* 0x000fe200000000ff */
[----:B------:R-:W-:Y:S01]  /*1e10*/  VIADD R3, R3, UR20 ;  /* 0x0000001403037c36 */ /* 0x000fe20008000000 */
[----:B------:R-:W-:Y:S01]  /*1e20*/  F2FP.F16.F32.PACK_AB R25, R27, R26 ;  /* 0x0000001a1b19723e */ /* 0x000fe200000000ff */
[----:B------:R-:W-:Y:S01]  /*1e30*/  VIADD R4, R4, UR20 ;  /* 0x0000001404047c36 */ /* 0x000fe20008000000 */
[----:B------:R-:W-:Y:S01]  /*1e40*/  F2FP.F16.F32.PACK_AB R65, R67, R66 ;  /* 0x000000424341723e */ /* 0x000fe200000000ff */
[----:B------:R-:W-:Y:S01]  /*1e50*/  VOTEU.ANY UP0, P0 ;  /* 0x00000000003f7886 */ /* 0x000fe20000000100 */
[----:B------:R-:W-:Y:S01]  /*1e60*/  F2FP.F16.F32.PACK_AB R26, R29, R28 ;  /* 0x0000001c1d1a723e */ /* 0x000fe200000000ff */
[----:B------:R-:W-:Y:S01]  /*1e70*/  VOTEU.ANY UP1, P0 ;  /* 0x00000000003f7886 */ /* 0x000fe20000020100 */
[----:B------:R-:W-:Y:S02]  /*1e80*/  F2FP.F16.F32.PACK_AB R27, R31, R30 ;  /* 0x0000001e1f1b723e */ /* 0x000fe400000000ff */
[----:B------:R-:W-:Y:S01]  /*1e90*/  F2FP.F16.F32.PACK_AB R32, R33, R32 ;  /* 0x000000202120723e */ /* 0x000fe200000000ff */
[----:B---3--:R-:W-:Y:S01]  /*1ea0*/  @UP0 UMOV UR6, UR32 ;  /* 0x0000002000060c82 */ /* 0x008fe20008000000 */
[----:B------:R-:W-:Y:S01]  /*1eb0*/  LOP3.LUT R0, R0, 0x60, RZ, 0x3c, !PT ;  /* 0x0000006000007812 */ /* 0x000fe200078e3cff */
[----:B------:R-:W-:Y:S01]  /*1ec0*/  @UP0 UMOV UR7, UR33 ;  /* 0x0000002100070c82 */ /* 0x000fe20008000000 */
[----:B------:R-:W-:-:S02]  /*1ed0*/  F2FP.F16.F32.PACK_AB R66, R69, R68 ;  /* 0x000000444542723e */ /* 0x000fc400000000ff */
[----:B------:R-:W-:Y:S01]  /*1ee0*/  F2FP.F16.F32.PACK_AB R67, R71, R70 ;  /* 0x000000464743723e */ /* 0x000fe200000000ff */
[----:B------:R-:W-:Y:S01]  /*1ef0*/  VIADD R0, R0, UR20 ;  /* 0x0000001400007c36 */ /* 0x000fe20008000000 */
[----:B------:R-:W-:Y:S01]  /*1f00*/  F2FP.F16.F32.PACK_AB R72, R73, R72 ;  /* 0x000000484948723e */ /* 0x000fe200000000ff */
[----:B------:R-:W1:Y:S02]  /*1f10*/  @!P2 SYNCS.CCTL.IV [UR20+0xc008] ;  /* 0x00c00800ff00a9b1 */ /* 0x000e640008000014 */
[----:B-1----:R-:W-:Y:S01]  /*1f20*/  BAR.SYNC.DEFER_BLOCKING 0x0 ;  /* 0x0000000000007b1d */ /* 0x002fe20000010000 */
[----:B------:R-:W-:Y:S02]  /*1f30*/  F2FP.F16.F32.PACK_AB R33, R35, R34 ;  /* 0x000000222321723e */ /* 0x000fe400000000ff */
[----:B------:R-:W-:Y:S02]  /*1f40*/  F2FP.F16.F32.PACK_AB R73, R75, R74 ;  /* 0x0000004a4b49723e */ /* 0x000fe400000000ff */
[----:B------:R-:W-:-:S02]  /*1f50*/  F2FP.F16.F32.PACK_AB R34, R37, R36 ;  /* 0x000000242522723e */ /* 0x000fc400000000ff */
[----:B------:R-:W-:Y:S02]  /*1f60*/  F2FP.F16.F32.PACK_AB R35, R39, R38 ;  /* 0x000000262723723e */ /* 0x000fe400000000ff */
[----:B------:R-:W-:Y:S02]  /*1f70*/  F2FP.F16.F32.PACK_AB R40, R41, R40 ;  /* 0x000000282928723e */ /* 0x000fe400000000ff */
[----:B------:R-:W-:Y:S02]  /*1f80*/  F2FP.F16.F32.PACK_AB R74, R77, R76 ;  /* 0x0000004c4d4a723e */ /* 0x000fe400000000ff */
[----:B------:R-:W-:Y:S02]  /*1f90*/  F2FP.F16.F32.PACK_AB R75, R79, R78 ;  /* 0x0000004e4f4b723e */ /* 0x000fe400000000ff */
[----:B------:R-:W-:Y:S02]  /*1fa0*/  F2FP.F16.F32.PACK_AB R80, R81, R80 ;  /* 0x000000505150723e */ /* 0x000fe400000000ff */
[----:B------:R-:W-:-:S02]  /*1fb0*/  F2FP.F16.F32.PACK_AB R41, R43, R42 ;  /* 0x0000002a2b29723e */ /* 0x000fc400000000ff */
[----:B------:R-:W-:Y:S02]  /*1fc0*/  F2FP.F16.F32.PACK_AB R81, R83, R82 ;  /* 0x000000525351723e */ /* 0x000fe400000000ff */
[----:B------:R-:W-:Y:S02]  /*1fd0*/  F2FP.F16.F32.PACK_AB R42, R45, R44 ;  /* 0x0000002c2d2a723e */ /* 0x000fe400000000ff */
[----:B------:R-:W-:Y:S01]  /*1fe0*/  F2FP.F16.F32.PACK_AB R43, R47, R46 ;  /* 0x0000002e2f2b723e */ /* 0x000fe200000000ff */
[----:B------:R-:W1:Y:S02]  /*1ff0*/  @!P2 SYNCS.CCTL.IV [UR20+0xc010] ;  /* 0x00c01000ff00a9b1 */ /* 0x000e640008000014 */
[----:B-1----:R-:W-:Y:S01]  /*2000*/  BAR.SYNC.DEFER_BLOCKING 0x0 ;  /* 0x0000000000007b1d */ /* 0x002fe20000010000 */
[----:B------:R-:W-:Y:S02]  /*2010*/  F2FP.F16.F32.PACK_AB R48, R49, R48 ;  /* 0x000000303130723e */ /* 0x000fe400000000ff */
[----:B------:R-:W-:-:S02]  /*2020*/  F2FP.F16.F32.PACK_AB R82, R85, R84 ;  /* 0x000000545552723e */ /* 0x000fc400000000ff */
[----:B------:R-:W-:Y:S02]  /*2030*/  F2FP.F16.F32.PACK_AB R83, R87, R86 ;  /* 0x000000565753723e */ /* 0x000fe400000000ff */
[----:B------:R-:W-:Y:S02]  /*2040*/  F2FP.F16.F32.PACK_AB R49, R51, R50 ;  /* 0x000000323331723e */ /* 0x000fe400000000ff */
[----:B------:R-:W-:Y:S02]  /*2050*/  F2FP.F16.F32.PACK_AB R50, R53, R52 ;  /* 0x000000343532723e */ /* 0x000fe400000000ff */
[----:B------:R-:W-:Y:S01]  /*2060*/  F2FP.F16.F32.PACK_AB R51, R55, R54 ;  /* 0x000000363733723e */ /* 0x000fe200000000ff */
[----:B------:R-:W1:Y:S02]  /*2070*/  @!P2 SYNCS.CCTL.IV [UR20+0xc018] ;  /* 0x00c01800ff00a9b1 */ /* 0x000e640008000014 */
[----:B-1----:R-:W-:Y:S04]  /*2080*/  STSM.16.M88.4 [R2], R56 ;  /* 0x0000003802007844 */ /* 0x002fe80000000200 */
[----:B------:R-:W-:Y:S04]  /*2090*/  STSM.16.M88.4 [R2+0x2000], R24 ;  /* 0x0020001802007844 */ /* 0x000fe80000000200 */
[----:B------:R-:W-:Y:S04]  /*20a0*/  STSM.16.M88.4 [R3], R64 ;  /* 0x0000004003007844 */ /* 0x000fe80000000200 */
[----:B------:R-:W-:Y:S04]  /*20b0*/  STSM.16.M88.4 [R3+0x2000], R32 ;  /* 0x0020002003007844 */ /* 0x000fe80000000200 */
[----:B------:R-:W-:Y:S04]  /*20c0*/  STSM.16.M88.4 [R4], R72 ;  /* 0x0000004804007844 */ /* 0x000fe80000000200 */
[----:B------:R-:W-:Y:S04]  /*20d0*/  STSM.16.M88.4 [R4+0x2000], R40 ;  /* 0x0020002804007844 */ /* 0x000fe80000000200 */
[----:B------:R-:W-:Y:S04]  /*20e0*/  STSM.16.M88.4 [R0], R80 ;  /* 0x0000005000007844 */ /* 0x000fe80000000200 */
[----:B------:R-:W-:Y:S01]  /*20f0*/  STSM.16.M88.4 [R0+0x2000], R48 ;  /* 0x0020003000007844 */ /* 0x000fe20000000200 */
[----:B------:R1:W-:Y:S06]  /*2100*/  MEMBAR.ALL.CTA ;  /* 0x0000000000007992 */ /* 0x0003ec0000008000 */
[----:B-1----:R-:W1:Y:S02]  /*2110*/  FENCE.VIEW.ASYNC.S ;  /* 0x00000000000073c6 */ /* 0x002e640000000000 */
[----:B-1----:R-:W-:Y:S06]  /*2120*/  BAR.SYNC.DEFER_BLOCKING 0x0 ;  /* 0x0000000000007b1d */ /* 0x002fec0000010000 */
[----:B------:R1:W-:Y:S01]  /*2130*/  @UP1 UTMASTG.2D [UR20], [UR6] ;  /* 0x00000014060013b5 */ /* 0x0003e20008008000 */
[----:B------:R0:W-:Y:S01]  /*2140*/  UTMACMDFLUSH ;  /* 0x00000000000079b7 */ /* 0x0001e20000000000 */
[----:B------:R-:W-:-:S04]  /*2150*/  DEPBAR.LE SB0, 0x0 ;  /* 0x000080000000791a */ /* 0x000fc80000000000 */
[----:B------:R-:W-:Y:S06]  /*2160*/  BAR.SYNC.DEFER_BLOCKING 0x0 ;  /* 0x0000000000007b1d */ /* 0x000fec0000010000 */
[----:B-1----:R-:W-:Y:S05]  /*2170*/  EXIT ;  /* 0x000000000000794d */ /* 0x002fea0003800000 */
.L_x_48:
[----:B------:R-:W1:Y:S02]  /*2180*/  SYNCS.PHASECHK.TRANS64.TRYWAIT P0, [UR18+0xc000], R3 ;  /* 0x00c00003ff0075a7 */ /* 0x000e640008000152 */
[----:B-1----:R-:W-:Y:S05]  /*2190*/  @!P0 BRA `(.L_x_48) ;  /* 0xfffffffc00f88947 */ /* 0x002fea000383ffff */
[----:B------:R-:W-:Y:S05]  /*21a0*/  BRA `(.L_x_50) ;  /* 0xfffffff8003c7947 */ /* 0x000fea000383ffff */
.L_x_51:
[----:B------:R-:W-:-:S00]  /*21b0*/  BRA `(.L_x_51) ;  /* 0xfffffffc00fc7947 */ /* 0x000fc0000383ffff */
[----:B------:R-:W-:-:S00]  /*21c0*/  NOP ;  /* 0x0000000000007918 */ /* 0x000fc00000000000 */
        /* <DEDUP_REMOVED lines=11> */
.L_x_52:


//--------------------- .nv.shared.gluon_wgmma    --------------------------
	.section	.nv.shared.gluon_wgmma,"aw",@nobits
	.sectionflags	@""
	.align	16
	.zero		1024


//--------------------- .nv.shared.reserved.0     --------------------------
	.section	.nv.shared.reserved.0,"aw",@nobits
	.weak		__nv_reservedSMEM_offset_0_alias
	.size		__nv_reservedSMEM_offset_0_alias, 0, 0
	.other		__nv_reservedSMEM_offset_0_alias,@"STO_CUDA_RESERVED_SHARED STV_DEFAULT"
__nv_reservedSMEM_offset_0_alias:
	.zero		0


//--------------------- .nv.constant0.gluon_wgmma --------------------------
	.section	.nv.constant0.gluon_wgmma,"a",@progbits
	.sectionflags	@""
	.align	4
.nv.constant0.gluon_wgmma:
	.zero		608


//--------------------- SYMBOLS --------------------------

	.type		.nv.reservedSmem.offset0,@object
	.size		.nv.reservedSmem.offset0,0x4
